//
// Generated by NVIDIA NVVM Compiler
//
// Compiler Build ID: CL-36424714
// Cuda compilation tools, release 13.0, V13.0.88
// Based on NVVM 20.0.0
//

.version 9.0
.target sm_100
.address_size 64

	// .globl	_Z12density_cudaPdiS_iiiiiddd
// _ZZ11computeOccsP6coeffsPdS1_iiiddE5count has been demoted
// _ZZ11computeVirtP6coeffsPdS1_iiiddE5count has been demoted
// _ZZ10rotateOccsP6coeffsPdS1_iiiE5coeff_$_0 has been demoted
// _ZZ10rotateOccsP6coeffsPdS1_iiiE5coeff_$_1 has been demoted
// _ZZ10rotateOccsP6coeffsPdS1_iiiE5coeff_$_2 has been demoted
// _ZZ10rotateOccsP6coeffsPdS1_iiiE9vecShared has been demoted
// _ZZ10rotateVirtP6coeffsPdS1_iiiE5coeff_$_0 has been demoted
// _ZZ10rotateVirtP6coeffsPdS1_iiiE5coeff_$_1 has been demoted
// _ZZ10rotateVirtP6coeffsPdS1_iiiE5coeff_$_2 has been demoted
// _ZZ10rotateVirtP6coeffsPdS1_iiiE9vecShared has been demoted

.visible .entry _Z12density_cudaPdiS_iiiiiddd(
	.param .u64 .ptr .align 1 _Z12density_cudaPdiS_iiiiiddd_param_0,
	.param .u32 _Z12density_cudaPdiS_iiiiiddd_param_1,
	.param .u64 .ptr .align 1 _Z12density_cudaPdiS_iiiiiddd_param_2,
	.param .u32 _Z12density_cudaPdiS_iiiiiddd_param_3,
	.param .u32 _Z12density_cudaPdiS_iiiiiddd_param_4,
	.param .u32 _Z12density_cudaPdiS_iiiiiddd_param_5,
	.param .u32 _Z12density_cudaPdiS_iiiiiddd_param_6,
	.param .u32 _Z12density_cudaPdiS_iiiiiddd_param_7,
	.param .f64 _Z12density_cudaPdiS_iiiiiddd_param_8,
	.param .f64 _Z12density_cudaPdiS_iiiiiddd_param_9,
	.param .f64 _Z12density_cudaPdiS_iiiiiddd_param_10
)
{
	.reg .pred 	%p<45>;
	.reg .b32 	%r<284>;
	.reg .b64 	%rd<466>;
	.reg .b64 	%fd<302>;

	ld.param.u64 	%rd4, [_Z12density_cudaPdiS_iiiiiddd_param_0];
	ld.param.u32 	%r108, [_Z12density_cudaPdiS_iiiiiddd_param_1];
	ld.param.u64 	%rd5, [_Z12density_cudaPdiS_iiiiiddd_param_2];
	ld.param.u32 	%r109, [_Z12density_cudaPdiS_iiiiiddd_param_3];
	ld.param.u32 	%r110, [_Z12density_cudaPdiS_iiiiiddd_param_4];
	ld.param.u32 	%r111, [_Z12density_cudaPdiS_iiiiiddd_param_5];
	ld.param.u32 	%r113, [_Z12density_cudaPdiS_iiiiiddd_param_7];
	ld.param.f64 	%fd51, [_Z12density_cudaPdiS_iiiiiddd_param_8];
	ld.param.f64 	%fd52, [_Z12density_cudaPdiS_iiiiiddd_param_9];
	ld.param.f64 	%fd53, [_Z12density_cudaPdiS_iiiiiddd_param_10];
	cvta.to.global.u64 	%rd1, %rd5;
	cvta.to.global.u64 	%rd2, %rd4;
	mov.u32 	%r1, %tid.x;
	mov.u32 	%r114, %ctaid.x;
	mov.u32 	%r115, %ntid.x;
	mul.lo.s32 	%r2, %r114, %r115;
	add.s32 	%r251, %r1, %r2;
	add.s32 	%r3, %r251, 1;
	mov.u32 	%r117, %nctaid.x;
	mul.lo.s32 	%r4, %r117, %r115;
	setp.gt.s32 	%p1, %r3, %r109;
	@%p1 bra 	$L__BB0_56;
	setp.ge.s32 	%p2, %r113, %r111;
	@%p2 bra 	$L__BB0_18;
	ld.param.u32 	%r247, [_Z12density_cudaPdiS_iiiiiddd_param_6];
	setp.ge.s32 	%p31, %r247, %r110;
	@%p31 bra 	$L__BB0_5;
	fma.rn.f64 	%fd263, %fd52, 0d0000000000000000, 0d0000000000000000;
	mul.f64 	%fd1, %fd53, %fd263;
	add.s64 	%rd3, %rd1, -8;
	shl.b32 	%r230, %r2, 1;
	shl.b32 	%r231, %r1, 1;
	add.s32 	%r250, %r230, %r231;
	shl.b32 	%r7, %r4, 1;
$L__BB0_4:
	mul.wide.s32 	%rd464, %r3, 8;
	add.s64 	%rd465, %rd3, %rd464;
	add.s32 	%r232, %r251, 1;
	add.s32 	%r233, %r250, 2;
	cvt.rn.f64.s32 	%fd264, %r233;
	add.f64 	%fd265, %fd264, 0d3FD0000000000000;
	sqrt.rn.f64 	%fd266, %fd265;
	add.f64 	%fd267, %fd266, 0d3FDFEF9DB22D0E56;
	cvt.rzi.s32.f64 	%r234, %fd267;
	mad.lo.s32 	%r235, %r234, %r234, %r234;
	shr.u32 	%r236, %r235, 31;
	add.s32 	%r237, %r235, %r236;
	shr.s32 	%r238, %r237, 1;
	setp.lt.s32 	%p42, %r238, %r232;
	selp.u32 	%r239, 1, 0, %p42;
	add.s32 	%r240, %r234, %r239;
	selp.b32 	%r241, 0, %r234, %p42;
	sub.s32 	%r242, %r241, %r238;
	add.s32 	%r243, %r232, %r242;
	setp.eq.s32 	%p43, %r243, %r240;
	selp.f64 	%fd268, 0d3FF0000000000000, 0d0000000000000000, %p43;
	fma.rn.f64 	%fd269, %fd51, %fd268, %fd1;
	st.global.f64 	[%rd465], %fd269;
	add.s32 	%r3, %r3, %r4;
	add.s32 	%r251, %r251, %r4;
	add.s32 	%r244, %r251, 1;
	add.s32 	%r250, %r250, %r7;
	setp.gt.s32 	%p44, %r244, %r109;
	@%p44 bra 	$L__BB0_56;
	bra.uni 	$L__BB0_4;
$L__BB0_5:
	ld.param.u32 	%r248, [_Z12density_cudaPdiS_iiiiiddd_param_6];
	sub.s32 	%r199, %r248, %r110;
	add.s32 	%r200, %r199, 1;
	and.b32  	%r14, %r200, 7;
	and.b32  	%r15, %r200, 3;
	and.b32  	%r16, %r200, 1;
	mad.lo.s32 	%r17, %r108, %r110, %r108;
	add.s32 	%r201, %r110, 2;
	mul.lo.s32 	%r18, %r108, %r201;
	add.s32 	%r202, %r110, 3;
	mul.lo.s32 	%r19, %r108, %r202;
	add.s32 	%r203, %r110, 6;
	mul.lo.s32 	%r20, %r108, %r203;
	add.s32 	%r204, %r110, -1;
	mul.lo.s32 	%r21, %r108, %r204;
	and.b32  	%r205, %r200, -8;
	neg.s32 	%r22, %r205;
$L__BB0_6:
	ld.param.u32 	%r249, [_Z12density_cudaPdiS_iiiiiddd_param_6];
	sub.s32 	%r206, %r249, %r110;
	setp.lt.u32 	%p32, %r206, 7;
	shl.b32 	%r207, %r3, 1;
	cvt.rn.f64.s32 	%fd211, %r207;
	add.f64 	%fd212, %fd211, 0d3FD0000000000000;
	sqrt.rn.f64 	%fd213, %fd212;
	add.f64 	%fd214, %fd213, 0d3FDFEF9DB22D0E56;
	cvt.rzi.s32.f64 	%r208, %fd214;
	mad.lo.s32 	%r209, %r208, %r208, %r208;
	shr.u32 	%r210, %r209, 31;
	add.s32 	%r211, %r209, %r210;
	shr.s32 	%r212, %r211, 1;
	setp.gt.s32 	%p33, %r3, %r212;
	selp.u32 	%r213, 1, 0, %p33;
	add.s32 	%r24, %r208, %r213;
	sub.s32 	%r214, %r3, %r212;
	selp.b32 	%r215, 0, %r208, %p33;
	add.s32 	%r25, %r215, %r214;
	mov.f64 	%fd277, 0d0000000000000000;
	mov.u32 	%r264, %r110;
	@%p32 bra 	$L__BB0_9;
	add.s32 	%r216, %r110, 4;
	mul.lo.s32 	%r259, %r108, %r216;
	add.s32 	%r217, %r110, 5;
	mul.lo.s32 	%r258, %r108, %r217;
	mul.lo.s32 	%r256, %r110, %r108;
	mov.f64 	%fd277, 0d0000000000000000;
	mov.u32 	%r254, %r22;
	mov.u32 	%r255, %r21;
	mov.u32 	%r257, %r20;
	mov.u32 	%r260, %r19;
	mov.u32 	%r261, %r18;
	mov.u32 	%r262, %r17;
	mov.u32 	%r264, %r110;
$L__BB0_8:
	.pragma "nounroll";
	cvt.s64.s32 	%rd349, %r255;
	cvt.s64.s32 	%rd350, %r24;
	add.s64 	%rd351, %rd350, %rd349;
	shl.b64 	%rd352, %rd351, 3;
	add.s64 	%rd353, %rd2, %rd352;
	ld.global.f64 	%fd216, [%rd353+-8];
	cvt.s64.s32 	%rd354, %r25;
	add.s64 	%rd355, %rd354, %rd349;
	shl.b64 	%rd356, %rd355, 3;
	add.s64 	%rd357, %rd2, %rd356;
	ld.global.f64 	%fd217, [%rd357+-8];
	fma.rn.f64 	%fd218, %fd216, %fd217, %fd277;
	cvt.s64.s32 	%rd358, %r256;
	add.s64 	%rd359, %rd350, %rd358;
	shl.b64 	%rd360, %rd359, 3;
	add.s64 	%rd361, %rd2, %rd360;
	ld.global.f64 	%fd219, [%rd361+-8];
	add.s64 	%rd362, %rd354, %rd358;
	shl.b64 	%rd363, %rd362, 3;
	add.s64 	%rd364, %rd2, %rd363;
	ld.global.f64 	%fd220, [%rd364+-8];
	fma.rn.f64 	%fd221, %fd219, %fd220, %fd218;
	cvt.s64.s32 	%rd365, %r262;
	add.s64 	%rd366, %rd350, %rd365;
	shl.b64 	%rd367, %rd366, 3;
	add.s64 	%rd368, %rd2, %rd367;
	ld.global.f64 	%fd222, [%rd368+-8];
	add.s64 	%rd369, %rd354, %rd365;
	shl.b64 	%rd370, %rd369, 3;
	add.s64 	%rd371, %rd2, %rd370;
	ld.global.f64 	%fd223, [%rd371+-8];
	fma.rn.f64 	%fd224, %fd222, %fd223, %fd221;
	cvt.s64.s32 	%rd372, %r261;
	add.s64 	%rd373, %rd350, %rd372;
	shl.b64 	%rd374, %rd373, 3;
	add.s64 	%rd375, %rd2, %rd374;
	ld.global.f64 	%fd225, [%rd375+-8];
	add.s64 	%rd376, %rd354, %rd372;
	shl.b64 	%rd377, %rd376, 3;
	add.s64 	%rd378, %rd2, %rd377;
	ld.global.f64 	%fd226, [%rd378+-8];
	fma.rn.f64 	%fd227, %fd225, %fd226, %fd224;
	cvt.s64.s32 	%rd379, %r260;
	add.s64 	%rd380, %rd350, %rd379;
	shl.b64 	%rd381, %rd380, 3;
	add.s64 	%rd382, %rd2, %rd381;
	ld.global.f64 	%fd228, [%rd382+-8];
	add.s64 	%rd383, %rd354, %rd379;
	shl.b64 	%rd384, %rd383, 3;
	add.s64 	%rd385, %rd2, %rd384;
	ld.global.f64 	%fd229, [%rd385+-8];
	fma.rn.f64 	%fd230, %fd228, %fd229, %fd227;
	cvt.s64.s32 	%rd386, %r259;
	add.s64 	%rd387, %rd350, %rd386;
	shl.b64 	%rd388, %rd387, 3;
	add.s64 	%rd389, %rd2, %rd388;
	ld.global.f64 	%fd231, [%rd389+-8];
	add.s64 	%rd390, %rd354, %rd386;
	shl.b64 	%rd391, %rd390, 3;
	add.s64 	%rd392, %rd2, %rd391;
	ld.global.f64 	%fd232, [%rd392+-8];
	fma.rn.f64 	%fd233, %fd231, %fd232, %fd230;
	cvt.s64.s32 	%rd393, %r258;
	add.s64 	%rd394, %rd350, %rd393;
	shl.b64 	%rd395, %rd394, 3;
	add.s64 	%rd396, %rd2, %rd395;
	ld.global.f64 	%fd234, [%rd396+-8];
	add.s64 	%rd397, %rd354, %rd393;
	shl.b64 	%rd398, %rd397, 3;
	add.s64 	%rd399, %rd2, %rd398;
	ld.global.f64 	%fd235, [%rd399+-8];
	fma.rn.f64 	%fd236, %fd234, %fd235, %fd233;
	cvt.s64.s32 	%rd400, %r257;
	add.s64 	%rd401, %rd350, %rd400;
	shl.b64 	%rd402, %rd401, 3;
	add.s64 	%rd403, %rd2, %rd402;
	ld.global.f64 	%fd237, [%rd403+-8];
	add.s64 	%rd404, %rd354, %rd400;
	shl.b64 	%rd405, %rd404, 3;
	add.s64 	%rd406, %rd2, %rd405;
	ld.global.f64 	%fd238, [%rd406+-8];
	fma.rn.f64 	%fd277, %fd237, %fd238, %fd236;
	add.s32 	%r264, %r264, 8;
	shl.b32 	%r218, %r108, 3;
	add.s32 	%r262, %r262, %r218;
	add.s32 	%r261, %r261, %r218;
	add.s32 	%r260, %r260, %r218;
	add.s32 	%r259, %r259, %r218;
	add.s32 	%r258, %r258, %r218;
	add.s32 	%r257, %r257, %r218;
	add.s32 	%r256, %r256, %r218;
	add.s32 	%r255, %r255, %r218;
	add.s32 	%r254, %r254, 8;
	setp.ne.s32 	%p34, %r254, 0;
	@%p34 bra 	$L__BB0_8;
$L__BB0_9:
	setp.eq.s32 	%p35, %r14, 0;
	@%p35 bra 	$L__BB0_17;
	add.s32 	%r219, %r14, -1;
	setp.lt.u32 	%p36, %r219, 3;
	@%p36 bra 	$L__BB0_12;
	add.s32 	%r220, %r264, -1;
	mul.lo.s32 	%r221, %r220, %r108;
	cvt.s64.s32 	%rd407, %r221;
	cvt.s64.s32 	%rd408, %r24;
	add.s64 	%rd409, %rd408, %rd407;
	shl.b64 	%rd410, %rd409, 3;
	add.s64 	%rd411, %rd2, %rd410;
	ld.global.f64 	%fd240, [%rd411+-8];
	cvt.s64.s32 	%rd412, %r25;
	add.s64 	%rd413, %rd412, %rd407;
	shl.b64 	%rd414, %rd413, 3;
	add.s64 	%rd415, %rd2, %rd414;
	ld.global.f64 	%fd241, [%rd415+-8];
	fma.rn.f64 	%fd242, %fd240, %fd241, %fd277;
	mul.lo.s32 	%r222, %r264, %r108;
	cvt.s64.s32 	%rd416, %r222;
	add.s64 	%rd417, %rd408, %rd416;
	shl.b64 	%rd418, %rd417, 3;
	add.s64 	%rd419, %rd2, %rd418;
	ld.global.f64 	%fd243, [%rd419+-8];
	add.s64 	%rd420, %rd412, %rd416;
	shl.b64 	%rd421, %rd420, 3;
	add.s64 	%rd422, %rd2, %rd421;
	ld.global.f64 	%fd244, [%rd422+-8];
	fma.rn.f64 	%fd245, %fd243, %fd244, %fd242;
	add.s32 	%r223, %r222, %r108;
	cvt.s64.s32 	%rd423, %r223;
	add.s64 	%rd424, %rd408, %rd423;
	shl.b64 	%rd425, %rd424, 3;
	add.s64 	%rd426, %rd2, %rd425;
	ld.global.f64 	%fd246, [%rd426+-8];
	add.s64 	%rd427, %rd412, %rd423;
	shl.b64 	%rd428, %rd427, 3;
	add.s64 	%rd429, %rd2, %rd428;
	ld.global.f64 	%fd247, [%rd429+-8];
	fma.rn.f64 	%fd248, %fd246, %fd247, %fd245;
	add.s32 	%r224, %r223, %r108;
	cvt.s64.s32 	%rd430, %r224;
	add.s64 	%rd431, %rd408, %rd430;
	shl.b64 	%rd432, %rd431, 3;
	add.s64 	%rd433, %rd2, %rd432;
	ld.global.f64 	%fd249, [%rd433+-8];
	add.s64 	%rd434, %rd412, %rd430;
	shl.b64 	%rd435, %rd434, 3;
	add.s64 	%rd436, %rd2, %rd435;
	ld.global.f64 	%fd250, [%rd436+-8];
	fma.rn.f64 	%fd277, %fd249, %fd250, %fd248;
	add.s32 	%r264, %r264, 4;
$L__BB0_12:
	setp.eq.s32 	%p37, %r15, 0;
	@%p37 bra 	$L__BB0_17;
	setp.eq.s32 	%p38, %r15, 1;
	@%p38 bra 	$L__BB0_15;
	add.s32 	%r225, %r264, -1;
	mul.lo.s32 	%r226, %r225, %r108;
	cvt.s64.s32 	%rd437, %r226;
	cvt.s64.s32 	%rd438, %r24;
	add.s64 	%rd439, %rd438, %rd437;
	shl.b64 	%rd440, %rd439, 3;
	add.s64 	%rd441, %rd2, %rd440;
	ld.global.f64 	%fd252, [%rd441+-8];
	cvt.s64.s32 	%rd442, %r25;
	add.s64 	%rd443, %rd442, %rd437;
	shl.b64 	%rd444, %rd443, 3;
	add.s64 	%rd445, %rd2, %rd444;
	ld.global.f64 	%fd253, [%rd445+-8];
	fma.rn.f64 	%fd254, %fd252, %fd253, %fd277;
	mul.lo.s32 	%r227, %r264, %r108;
	cvt.s64.s32 	%rd446, %r227;
	add.s64 	%rd447, %rd438, %rd446;
	shl.b64 	%rd448, %rd447, 3;
	add.s64 	%rd449, %rd2, %rd448;
	ld.global.f64 	%fd255, [%rd449+-8];
	add.s64 	%rd450, %rd442, %rd446;
	shl.b64 	%rd451, %rd450, 3;
	add.s64 	%rd452, %rd2, %rd451;
	ld.global.f64 	%fd256, [%rd452+-8];
	fma.rn.f64 	%fd277, %fd255, %fd256, %fd254;
	add.s32 	%r264, %r264, 2;
$L__BB0_15:
	setp.eq.s32 	%p39, %r16, 0;
	@%p39 bra 	$L__BB0_17;
	add.s32 	%r228, %r264, -1;
	mul.lo.s32 	%r229, %r228, %r108;
	cvt.s64.s32 	%rd453, %r229;
	cvt.s64.s32 	%rd454, %r24;
	add.s64 	%rd455, %rd454, %rd453;
	shl.b64 	%rd456, %rd455, 3;
	add.s64 	%rd457, %rd2, %rd456;
	ld.global.f64 	%fd257, [%rd457+-8];
	cvt.s64.s32 	%rd458, %r25;
	add.s64 	%rd459, %rd458, %rd453;
	shl.b64 	%rd460, %rd459, 3;
	add.s64 	%rd461, %rd2, %rd460;
	ld.global.f64 	%fd258, [%rd461+-8];
	fma.rn.f64 	%fd277, %fd257, %fd258, %fd277;
$L__BB0_17:
	fma.rn.f64 	%fd259, %fd52, %fd277, 0d0000000000000000;
	mul.f64 	%fd260, %fd53, %fd259;
	mul.wide.s32 	%rd462, %r3, 8;
	add.s64 	%rd463, %rd1, %rd462;
	setp.eq.s32 	%p40, %r24, %r25;
	selp.f64 	%fd261, 0d3FF0000000000000, 0d0000000000000000, %p40;
	fma.rn.f64 	%fd262, %fd51, %fd261, %fd260;
	st.global.f64 	[%rd463+-8], %fd262;
	add.s32 	%r3, %r3, %r4;
	setp.gt.s32 	%p41, %r3, %r109;
	@%p41 bra 	$L__BB0_56;
	bra.uni 	$L__BB0_6;
$L__BB0_18:
	ld.param.u32 	%r245, [_Z12density_cudaPdiS_iiiiiddd_param_6];
	setp.ge.s32 	%p3, %r245, %r110;
	@%p3 bra 	$L__BB0_32;
	mul.f64 	%fd14, %fd52, 0d0000000000000000;
	sub.s32 	%r55, %r113, %r111;
	add.s32 	%r169, %r55, 1;
	and.b32  	%r56, %r169, 7;
	add.s32 	%r57, %r56, -1;
	and.b32  	%r58, %r169, 3;
	and.b32  	%r59, %r169, -8;
	and.b32  	%r60, %r169, 1;
$L__BB0_20:
	setp.lt.u32 	%p21, %r55, 7;
	shl.b32 	%r170, %r3, 1;
	cvt.rn.f64.s32 	%fd157, %r170;
	add.f64 	%fd158, %fd157, 0d3FD0000000000000;
	sqrt.rn.f64 	%fd159, %fd158;
	add.f64 	%fd160, %fd159, 0d3FDFEF9DB22D0E56;
	cvt.rzi.s32.f64 	%r171, %fd160;
	mad.lo.s32 	%r172, %r171, %r171, %r171;
	shr.u32 	%r173, %r172, 31;
	add.s32 	%r174, %r172, %r173;
	shr.s32 	%r175, %r174, 1;
	setp.gt.s32 	%p22, %r3, %r175;
	selp.u32 	%r176, 1, 0, %p22;
	add.s32 	%r62, %r171, %r176;
	sub.s32 	%r177, %r3, %r175;
	selp.b32 	%r178, 0, %r171, %p22;
	add.s32 	%r63, %r178, %r177;
	mov.f64 	%fd285, 0d0000000000000000;
	mov.u32 	%r270, %r111;
	@%p21 bra 	$L__BB0_23;
	mov.b32 	%r269, 0;
	mov.f64 	%fd285, 0d0000000000000000;
	mov.u32 	%r270, %r111;
$L__BB0_22:
	.pragma "nounroll";
	add.s32 	%r180, %r270, -1;
	mul.lo.s32 	%r181, %r180, %r108;
	cvt.s64.s32 	%rd234, %r181;
	cvt.s64.s32 	%rd235, %r62;
	add.s64 	%rd236, %rd235, %rd234;
	shl.b64 	%rd237, %rd236, 3;
	add.s64 	%rd238, %rd2, %rd237;
	ld.global.f64 	%fd162, [%rd238+-8];
	cvt.s64.s32 	%rd239, %r63;
	add.s64 	%rd240, %rd239, %rd234;
	shl.b64 	%rd241, %rd240, 3;
	add.s64 	%rd242, %rd2, %rd241;
	ld.global.f64 	%fd163, [%rd242+-8];
	fma.rn.f64 	%fd164, %fd162, %fd163, %fd285;
	mul.lo.s32 	%r182, %r270, %r108;
	cvt.s64.s32 	%rd243, %r182;
	add.s64 	%rd244, %rd235, %rd243;
	shl.b64 	%rd245, %rd244, 3;
	add.s64 	%rd246, %rd2, %rd245;
	ld.global.f64 	%fd165, [%rd246+-8];
	add.s64 	%rd247, %rd239, %rd243;
	shl.b64 	%rd248, %rd247, 3;
	add.s64 	%rd249, %rd2, %rd248;
	ld.global.f64 	%fd166, [%rd249+-8];
	fma.rn.f64 	%fd167, %fd165, %fd166, %fd164;
	add.s32 	%r183, %r182, %r108;
	cvt.s64.s32 	%rd250, %r183;
	add.s64 	%rd251, %rd235, %rd250;
	shl.b64 	%rd252, %rd251, 3;
	add.s64 	%rd253, %rd2, %rd252;
	ld.global.f64 	%fd168, [%rd253+-8];
	add.s64 	%rd254, %rd239, %rd250;
	shl.b64 	%rd255, %rd254, 3;
	add.s64 	%rd256, %rd2, %rd255;
	ld.global.f64 	%fd169, [%rd256+-8];
	fma.rn.f64 	%fd170, %fd168, %fd169, %fd167;
	add.s32 	%r184, %r183, %r108;
	cvt.s64.s32 	%rd257, %r184;
	add.s64 	%rd258, %rd235, %rd257;
	shl.b64 	%rd259, %rd258, 3;
	add.s64 	%rd260, %rd2, %rd259;
	ld.global.f64 	%fd171, [%rd260+-8];
	add.s64 	%rd261, %rd239, %rd257;
	shl.b64 	%rd262, %rd261, 3;
	add.s64 	%rd263, %rd2, %rd262;
	ld.global.f64 	%fd172, [%rd263+-8];
	fma.rn.f64 	%fd173, %fd171, %fd172, %fd170;
	add.s32 	%r185, %r184, %r108;
	cvt.s64.s32 	%rd264, %r185;
	add.s64 	%rd265, %rd235, %rd264;
	shl.b64 	%rd266, %rd265, 3;
	add.s64 	%rd267, %rd2, %rd266;
	ld.global.f64 	%fd174, [%rd267+-8];
	add.s64 	%rd268, %rd239, %rd264;
	shl.b64 	%rd269, %rd268, 3;
	add.s64 	%rd270, %rd2, %rd269;
	ld.global.f64 	%fd175, [%rd270+-8];
	fma.rn.f64 	%fd176, %fd174, %fd175, %fd173;
	add.s32 	%r186, %r185, %r108;
	cvt.s64.s32 	%rd271, %r186;
	add.s64 	%rd272, %rd235, %rd271;
	shl.b64 	%rd273, %rd272, 3;
	add.s64 	%rd274, %rd2, %rd273;
	ld.global.f64 	%fd177, [%rd274+-8];
	add.s64 	%rd275, %rd239, %rd271;
	shl.b64 	%rd276, %rd275, 3;
	add.s64 	%rd277, %rd2, %rd276;
	ld.global.f64 	%fd178, [%rd277+-8];
	fma.rn.f64 	%fd179, %fd177, %fd178, %fd176;
	add.s32 	%r187, %r186, %r108;
	cvt.s64.s32 	%rd278, %r187;
	add.s64 	%rd279, %rd235, %rd278;
	shl.b64 	%rd280, %rd279, 3;
	add.s64 	%rd281, %rd2, %rd280;
	ld.global.f64 	%fd180, [%rd281+-8];
	add.s64 	%rd282, %rd239, %rd278;
	shl.b64 	%rd283, %rd282, 3;
	add.s64 	%rd284, %rd2, %rd283;
	ld.global.f64 	%fd181, [%rd284+-8];
	fma.rn.f64 	%fd182, %fd180, %fd181, %fd179;
	add.s32 	%r188, %r187, %r108;
	cvt.s64.s32 	%rd285, %r188;
	add.s64 	%rd286, %rd235, %rd285;
	shl.b64 	%rd287, %rd286, 3;
	add.s64 	%rd288, %rd2, %rd287;
	ld.global.f64 	%fd183, [%rd288+-8];
	add.s64 	%rd289, %rd239, %rd285;
	shl.b64 	%rd290, %rd289, 3;
	add.s64 	%rd291, %rd2, %rd290;
	ld.global.f64 	%fd184, [%rd291+-8];
	fma.rn.f64 	%fd285, %fd183, %fd184, %fd182;
	add.s32 	%r270, %r270, 8;
	add.s32 	%r269, %r269, 8;
	setp.ne.s32 	%p23, %r269, %r59;
	@%p23 bra 	$L__BB0_22;
$L__BB0_23:
	setp.eq.s32 	%p24, %r56, 0;
	@%p24 bra 	$L__BB0_31;
	setp.lt.u32 	%p25, %r57, 3;
	@%p25 bra 	$L__BB0_26;
	add.s32 	%r189, %r270, -1;
	mul.lo.s32 	%r190, %r189, %r108;
	cvt.s64.s32 	%rd292, %r190;
	cvt.s64.s32 	%rd293, %r62;
	add.s64 	%rd294, %rd293, %rd292;
	shl.b64 	%rd295, %rd294, 3;
	add.s64 	%rd296, %rd2, %rd295;
	ld.global.f64 	%fd186, [%rd296+-8];
	cvt.s64.s32 	%rd297, %r63;
	add.s64 	%rd298, %rd297, %rd292;
	shl.b64 	%rd299, %rd298, 3;
	add.s64 	%rd300, %rd2, %rd299;
	ld.global.f64 	%fd187, [%rd300+-8];
	fma.rn.f64 	%fd188, %fd186, %fd187, %fd285;
	mul.lo.s32 	%r191, %r270, %r108;
	cvt.s64.s32 	%rd301, %r191;
	add.s64 	%rd302, %rd293, %rd301;
	shl.b64 	%rd303, %rd302, 3;
	add.s64 	%rd304, %rd2, %rd303;
	ld.global.f64 	%fd189, [%rd304+-8];
	add.s64 	%rd305, %rd297, %rd301;
	shl.b64 	%rd306, %rd305, 3;
	add.s64 	%rd307, %rd2, %rd306;
	ld.global.f64 	%fd190, [%rd307+-8];
	fma.rn.f64 	%fd191, %fd189, %fd190, %fd188;
	add.s32 	%r192, %r191, %r108;
	cvt.s64.s32 	%rd308, %r192;
	add.s64 	%rd309, %rd293, %rd308;
	shl.b64 	%rd310, %rd309, 3;
	add.s64 	%rd311, %rd2, %rd310;
	ld.global.f64 	%fd192, [%rd311+-8];
	add.s64 	%rd312, %rd297, %rd308;
	shl.b64 	%rd313, %rd312, 3;
	add.s64 	%rd314, %rd2, %rd313;
	ld.global.f64 	%fd193, [%rd314+-8];
	fma.rn.f64 	%fd194, %fd192, %fd193, %fd191;
	add.s32 	%r193, %r192, %r108;
	cvt.s64.s32 	%rd315, %r193;
	add.s64 	%rd316, %rd293, %rd315;
	shl.b64 	%rd317, %rd316, 3;
	add.s64 	%rd318, %rd2, %rd317;
	ld.global.f64 	%fd195, [%rd318+-8];
	add.s64 	%rd319, %rd297, %rd315;
	shl.b64 	%rd320, %rd319, 3;
	add.s64 	%rd321, %rd2, %rd320;
	ld.global.f64 	%fd196, [%rd321+-8];
	fma.rn.f64 	%fd285, %fd195, %fd196, %fd194;
	add.s32 	%r270, %r270, 4;
$L__BB0_26:
	setp.eq.s32 	%p26, %r58, 0;
	@%p26 bra 	$L__BB0_31;
	setp.eq.s32 	%p27, %r58, 1;
	@%p27 bra 	$L__BB0_29;
	add.s32 	%r194, %r270, -1;
	mul.lo.s32 	%r195, %r194, %r108;
	cvt.s64.s32 	%rd322, %r195;
	cvt.s64.s32 	%rd323, %r62;
	add.s64 	%rd324, %rd323, %rd322;
	shl.b64 	%rd325, %rd324, 3;
	add.s64 	%rd326, %rd2, %rd325;
	ld.global.f64 	%fd198, [%rd326+-8];
	cvt.s64.s32 	%rd327, %r63;
	add.s64 	%rd328, %rd327, %rd322;
	shl.b64 	%rd329, %rd328, 3;
	add.s64 	%rd330, %rd2, %rd329;
	ld.global.f64 	%fd199, [%rd330+-8];
	fma.rn.f64 	%fd200, %fd198, %fd199, %fd285;
	mul.lo.s32 	%r196, %r270, %r108;
	cvt.s64.s32 	%rd331, %r196;
	add.s64 	%rd332, %rd323, %rd331;
	shl.b64 	%rd333, %rd332, 3;
	add.s64 	%rd334, %rd2, %rd333;
	ld.global.f64 	%fd201, [%rd334+-8];
	add.s64 	%rd335, %rd327, %rd331;
	shl.b64 	%rd336, %rd335, 3;
	add.s64 	%rd337, %rd2, %rd336;
	ld.global.f64 	%fd202, [%rd337+-8];
	fma.rn.f64 	%fd285, %fd201, %fd202, %fd200;
	add.s32 	%r270, %r270, 2;
$L__BB0_29:
	setp.eq.s32 	%p28, %r60, 0;
	@%p28 bra 	$L__BB0_31;
	add.s32 	%r197, %r270, -1;
	mul.lo.s32 	%r198, %r197, %r108;
	cvt.s64.s32 	%rd338, %r198;
	cvt.s64.s32 	%rd339, %r62;
	add.s64 	%rd340, %rd339, %rd338;
	shl.b64 	%rd341, %rd340, 3;
	add.s64 	%rd342, %rd2, %rd341;
	ld.global.f64 	%fd203, [%rd342+-8];
	cvt.s64.s32 	%rd343, %r63;
	add.s64 	%rd344, %rd343, %rd338;
	shl.b64 	%rd345, %rd344, 3;
	add.s64 	%rd346, %rd2, %rd345;
	ld.global.f64 	%fd204, [%rd346+-8];
	fma.rn.f64 	%fd285, %fd203, %fd204, %fd285;
$L__BB0_31:
	fma.rn.f64 	%fd205, %fd285, 0d4000000000000000, %fd14;
	mul.f64 	%fd206, %fd53, %fd205;
	mul.wide.s32 	%rd347, %r3, 8;
	add.s64 	%rd348, %rd1, %rd347;
	setp.eq.s32 	%p29, %r62, %r63;
	selp.f64 	%fd207, 0d3FF0000000000000, 0d0000000000000000, %p29;
	fma.rn.f64 	%fd208, %fd51, %fd207, %fd206;
	st.global.f64 	[%rd348+-8], %fd208;
	add.s32 	%r3, %r3, %r4;
	setp.gt.s32 	%p30, %r3, %r109;
	@%p30 bra 	$L__BB0_56;
	bra.uni 	$L__BB0_20;
$L__BB0_32:
	ld.param.u32 	%r246, [_Z12density_cudaPdiS_iiiiiddd_param_6];
	sub.s32 	%r74, %r113, %r111;
	add.s32 	%r118, %r74, 1;
	and.b32  	%r75, %r118, 7;
	add.s32 	%r76, %r75, -1;
	and.b32  	%r77, %r118, 3;
	sub.s32 	%r78, %r246, %r110;
	add.s32 	%r119, %r78, 1;
	and.b32  	%r79, %r119, 7;
	add.s32 	%r80, %r79, -1;
	and.b32  	%r81, %r119, 3;
	and.b32  	%r82, %r118, -8;
	and.b32  	%r83, %r118, 1;
	and.b32  	%r84, %r119, -8;
	and.b32  	%r85, %r119, 1;
$L__BB0_33:
	setp.lt.u32 	%p4, %r74, 7;
	shl.b32 	%r120, %r3, 1;
	cvt.rn.f64.s32 	%fd56, %r120;
	add.f64 	%fd57, %fd56, 0d3FD0000000000000;
	sqrt.rn.f64 	%fd58, %fd57;
	add.f64 	%fd59, %fd58, 0d3FDFEF9DB22D0E56;
	cvt.rzi.s32.f64 	%r121, %fd59;
	mad.lo.s32 	%r122, %r121, %r121, %r121;
	shr.u32 	%r123, %r122, 31;
	add.s32 	%r124, %r122, %r123;
	shr.s32 	%r125, %r124, 1;
	setp.gt.s32 	%p5, %r3, %r125;
	selp.u32 	%r126, 1, 0, %p5;
	add.s32 	%r87, %r121, %r126;
	sub.s32 	%r127, %r3, %r125;
	selp.b32 	%r128, 0, %r121, %p5;
	add.s32 	%r88, %r128, %r127;
	mov.f64 	%fd292, 0d0000000000000000;
	mov.u32 	%r277, %r111;
	@%p4 bra 	$L__BB0_36;
	mov.b32 	%r278, 0;
	mov.f64 	%fd292, 0d0000000000000000;
	mov.u32 	%r277, %r111;
$L__BB0_35:
	.pragma "nounroll";
	add.s32 	%r130, %r277, -1;
	mul.lo.s32 	%r131, %r130, %r108;
	cvt.s64.s32 	%rd6, %r131;
	cvt.s64.s32 	%rd7, %r87;
	add.s64 	%rd8, %rd7, %rd6;
	shl.b64 	%rd9, %rd8, 3;
	add.s64 	%rd10, %rd2, %rd9;
	ld.global.f64 	%fd61, [%rd10+-8];
	cvt.s64.s32 	%rd11, %r88;
	add.s64 	%rd12, %rd11, %rd6;
	shl.b64 	%rd13, %rd12, 3;
	add.s64 	%rd14, %rd2, %rd13;
	ld.global.f64 	%fd62, [%rd14+-8];
	fma.rn.f64 	%fd63, %fd61, %fd62, %fd292;
	mul.lo.s32 	%r132, %r277, %r108;
	cvt.s64.s32 	%rd15, %r132;
	add.s64 	%rd16, %rd7, %rd15;
	shl.b64 	%rd17, %rd16, 3;
	add.s64 	%rd18, %rd2, %rd17;
	ld.global.f64 	%fd64, [%rd18+-8];
	add.s64 	%rd19, %rd11, %rd15;
	shl.b64 	%rd20, %rd19, 3;
	add.s64 	%rd21, %rd2, %rd20;
	ld.global.f64 	%fd65, [%rd21+-8];
	fma.rn.f64 	%fd66, %fd64, %fd65, %fd63;
	add.s32 	%r133, %r132, %r108;
	cvt.s64.s32 	%rd22, %r133;
	add.s64 	%rd23, %rd7, %rd22;
	shl.b64 	%rd24, %rd23, 3;
	add.s64 	%rd25, %rd2, %rd24;
	ld.global.f64 	%fd67, [%rd25+-8];
	add.s64 	%rd26, %rd11, %rd22;
	shl.b64 	%rd27, %rd26, 3;
	add.s64 	%rd28, %rd2, %rd27;
	ld.global.f64 	%fd68, [%rd28+-8];
	fma.rn.f64 	%fd69, %fd67, %fd68, %fd66;
	add.s32 	%r134, %r133, %r108;
	cvt.s64.s32 	%rd29, %r134;
	add.s64 	%rd30, %rd7, %rd29;
	shl.b64 	%rd31, %rd30, 3;
	add.s64 	%rd32, %rd2, %rd31;
	ld.global.f64 	%fd70, [%rd32+-8];
	add.s64 	%rd33, %rd11, %rd29;
	shl.b64 	%rd34, %rd33, 3;
	add.s64 	%rd35, %rd2, %rd34;
	ld.global.f64 	%fd71, [%rd35+-8];
	fma.rn.f64 	%fd72, %fd70, %fd71, %fd69;
	add.s32 	%r135, %r134, %r108;
	cvt.s64.s32 	%rd36, %r135;
	add.s64 	%rd37, %rd7, %rd36;
	shl.b64 	%rd38, %rd37, 3;
	add.s64 	%rd39, %rd2, %rd38;
	ld.global.f64 	%fd73, [%rd39+-8];
	add.s64 	%rd40, %rd11, %rd36;
	shl.b64 	%rd41, %rd40, 3;
	add.s64 	%rd42, %rd2, %rd41;
	ld.global.f64 	%fd74, [%rd42+-8];
	fma.rn.f64 	%fd75, %fd73, %fd74, %fd72;
	add.s32 	%r136, %r135, %r108;
	cvt.s64.s32 	%rd43, %r136;
	add.s64 	%rd44, %rd7, %rd43;
	shl.b64 	%rd45, %rd44, 3;
	add.s64 	%rd46, %rd2, %rd45;
	ld.global.f64 	%fd76, [%rd46+-8];
	add.s64 	%rd47, %rd11, %rd43;
	shl.b64 	%rd48, %rd47, 3;
	add.s64 	%rd49, %rd2, %rd48;
	ld.global.f64 	%fd77, [%rd49+-8];
	fma.rn.f64 	%fd78, %fd76, %fd77, %fd75;
	add.s32 	%r137, %r136, %r108;
	cvt.s64.s32 	%rd50, %r137;
	add.s64 	%rd51, %rd7, %rd50;
	shl.b64 	%rd52, %rd51, 3;
	add.s64 	%rd53, %rd2, %rd52;
	ld.global.f64 	%fd79, [%rd53+-8];
	add.s64 	%rd54, %rd11, %rd50;
	shl.b64 	%rd55, %rd54, 3;
	add.s64 	%rd56, %rd2, %rd55;
	ld.global.f64 	%fd80, [%rd56+-8];
	fma.rn.f64 	%fd81, %fd79, %fd80, %fd78;
	add.s32 	%r138, %r137, %r108;
	cvt.s64.s32 	%rd57, %r138;
	add.s64 	%rd58, %rd7, %rd57;
	shl.b64 	%rd59, %rd58, 3;
	add.s64 	%rd60, %rd2, %rd59;
	ld.global.f64 	%fd82, [%rd60+-8];
	add.s64 	%rd61, %rd11, %rd57;
	shl.b64 	%rd62, %rd61, 3;
	add.s64 	%rd63, %rd2, %rd62;
	ld.global.f64 	%fd83, [%rd63+-8];
	fma.rn.f64 	%fd292, %fd82, %fd83, %fd81;
	add.s32 	%r277, %r277, 8;
	add.s32 	%r278, %r278, 8;
	setp.eq.s32 	%p6, %r278, %r82;
	@%p6 bra 	$L__BB0_36;
	bra.uni 	$L__BB0_35;
$L__BB0_36:
	setp.eq.s32 	%p7, %r75, 0;
	@%p7 bra 	$L__BB0_44;
	setp.lt.u32 	%p8, %r76, 3;
	@%p8 bra 	$L__BB0_39;
	add.s32 	%r139, %r277, -1;
	mul.lo.s32 	%r140, %r139, %r108;
	cvt.s64.s32 	%rd64, %r140;
	cvt.s64.s32 	%rd65, %r87;
	add.s64 	%rd66, %rd65, %rd64;
	shl.b64 	%rd67, %rd66, 3;
	add.s64 	%rd68, %rd2, %rd67;
	ld.global.f64 	%fd85, [%rd68+-8];
	cvt.s64.s32 	%rd69, %r88;
	add.s64 	%rd70, %rd69, %rd64;
	shl.b64 	%rd71, %rd70, 3;
	add.s64 	%rd72, %rd2, %rd71;
	ld.global.f64 	%fd86, [%rd72+-8];
	fma.rn.f64 	%fd87, %fd85, %fd86, %fd292;
	mul.lo.s32 	%r141, %r277, %r108;
	cvt.s64.s32 	%rd73, %r141;
	add.s64 	%rd74, %rd65, %rd73;
	shl.b64 	%rd75, %rd74, 3;
	add.s64 	%rd76, %rd2, %rd75;
	ld.global.f64 	%fd88, [%rd76+-8];
	add.s64 	%rd77, %rd69, %rd73;
	shl.b64 	%rd78, %rd77, 3;
	add.s64 	%rd79, %rd2, %rd78;
	ld.global.f64 	%fd89, [%rd79+-8];
	fma.rn.f64 	%fd90, %fd88, %fd89, %fd87;
	add.s32 	%r142, %r141, %r108;
	cvt.s64.s32 	%rd80, %r142;
	add.s64 	%rd81, %rd65, %rd80;
	shl.b64 	%rd82, %rd81, 3;
	add.s64 	%rd83, %rd2, %rd82;
	ld.global.f64 	%fd91, [%rd83+-8];
	add.s64 	%rd84, %rd69, %rd80;
	shl.b64 	%rd85, %rd84, 3;
	add.s64 	%rd86, %rd2, %rd85;
	ld.global.f64 	%fd92, [%rd86+-8];
	fma.rn.f64 	%fd93, %fd91, %fd92, %fd90;
	add.s32 	%r143, %r142, %r108;
	cvt.s64.s32 	%rd87, %r143;
	add.s64 	%rd88, %rd65, %rd87;
	shl.b64 	%rd89, %rd88, 3;
	add.s64 	%rd90, %rd2, %rd89;
	ld.global.f64 	%fd94, [%rd90+-8];
	add.s64 	%rd91, %rd69, %rd87;
	shl.b64 	%rd92, %rd91, 3;
	add.s64 	%rd93, %rd2, %rd92;
	ld.global.f64 	%fd95, [%rd93+-8];
	fma.rn.f64 	%fd292, %fd94, %fd95, %fd93;
	add.s32 	%r277, %r277, 4;
$L__BB0_39:
	setp.eq.s32 	%p9, %r77, 0;
	@%p9 bra 	$L__BB0_44;
	setp.eq.s32 	%p10, %r77, 1;
	@%p10 bra 	$L__BB0_42;
	add.s32 	%r144, %r277, -1;
	mul.lo.s32 	%r145, %r144, %r108;
	cvt.s64.s32 	%rd94, %r145;
	cvt.s64.s32 	%rd95, %r87;
	add.s64 	%rd96, %rd95, %rd94;
	shl.b64 	%rd97, %rd96, 3;
	add.s64 	%rd98, %rd2, %rd97;
	ld.global.f64 	%fd97, [%rd98+-8];
	cvt.s64.s32 	%rd99, %r88;
	add.s64 	%rd100, %rd99, %rd94;
	shl.b64 	%rd101, %rd100, 3;
	add.s64 	%rd102, %rd2, %rd101;
	ld.global.f64 	%fd98, [%rd102+-8];
	fma.rn.f64 	%fd99, %fd97, %fd98, %fd292;
	mul.lo.s32 	%r146, %r277, %r108;
	cvt.s64.s32 	%rd103, %r146;
	add.s64 	%rd104, %rd95, %rd103;
	shl.b64 	%rd105, %rd104, 3;
	add.s64 	%rd106, %rd2, %rd105;
	ld.global.f64 	%fd100, [%rd106+-8];
	add.s64 	%rd107, %rd99, %rd103;
	shl.b64 	%rd108, %rd107, 3;
	add.s64 	%rd109, %rd2, %rd108;
	ld.global.f64 	%fd101, [%rd109+-8];
	fma.rn.f64 	%fd292, %fd100, %fd101, %fd99;
	add.s32 	%r277, %r277, 2;
$L__BB0_42:
	setp.eq.s32 	%p11, %r83, 0;
	@%p11 bra 	$L__BB0_44;
	add.s32 	%r147, %r277, -1;
	mul.lo.s32 	%r148, %r147, %r108;
	cvt.s64.s32 	%rd110, %r148;
	cvt.s64.s32 	%rd111, %r87;
	add.s64 	%rd112, %rd111, %rd110;
	shl.b64 	%rd113, %rd112, 3;
	add.s64 	%rd114, %rd2, %rd113;
	ld.global.f64 	%fd102, [%rd114+-8];
	cvt.s64.s32 	%rd115, %r88;
	add.s64 	%rd116, %rd115, %rd110;
	shl.b64 	%rd117, %rd116, 3;
	add.s64 	%rd118, %rd2, %rd117;
	ld.global.f64 	%fd103, [%rd118+-8];
	fma.rn.f64 	%fd292, %fd102, %fd103, %fd292;
$L__BB0_44:
	setp.lt.u32 	%p12, %r78, 7;
	mov.f64 	%fd301, 0d0000000000000000;
	mov.u32 	%r281, %r110;
	@%p12 bra 	$L__BB0_47;
	mov.b32 	%r280, 0;
	mov.f64 	%fd301, 0d0000000000000000;
	mov.u32 	%r281, %r110;
$L__BB0_46:
	.pragma "nounroll";
	add.s32 	%r150, %r281, -1;
	mul.lo.s32 	%r151, %r150, %r108;
	cvt.s64.s32 	%rd119, %r151;
	cvt.s64.s32 	%rd120, %r87;
	add.s64 	%rd121, %rd120, %rd119;
	shl.b64 	%rd122, %rd121, 3;
	add.s64 	%rd123, %rd2, %rd122;
	ld.global.f64 	%fd107, [%rd123+-8];
	cvt.s64.s32 	%rd124, %r88;
	add.s64 	%rd125, %rd124, %rd119;
	shl.b64 	%rd126, %rd125, 3;
	add.s64 	%rd127, %rd2, %rd126;
	ld.global.f64 	%fd108, [%rd127+-8];
	fma.rn.f64 	%fd109, %fd107, %fd108, %fd301;
	mul.lo.s32 	%r152, %r281, %r108;
	cvt.s64.s32 	%rd128, %r152;
	add.s64 	%rd129, %rd120, %rd128;
	shl.b64 	%rd130, %rd129, 3;
	add.s64 	%rd131, %rd2, %rd130;
	ld.global.f64 	%fd110, [%rd131+-8];
	add.s64 	%rd132, %rd124, %rd128;
	shl.b64 	%rd133, %rd132, 3;
	add.s64 	%rd134, %rd2, %rd133;
	ld.global.f64 	%fd111, [%rd134+-8];
	fma.rn.f64 	%fd112, %fd110, %fd111, %fd109;
	add.s32 	%r153, %r152, %r108;
	cvt.s64.s32 	%rd135, %r153;
	add.s64 	%rd136, %rd120, %rd135;
	shl.b64 	%rd137, %rd136, 3;
	add.s64 	%rd138, %rd2, %rd137;
	ld.global.f64 	%fd113, [%rd138+-8];
	add.s64 	%rd139, %rd124, %rd135;
	shl.b64 	%rd140, %rd139, 3;
	add.s64 	%rd141, %rd2, %rd140;
	ld.global.f64 	%fd114, [%rd141+-8];
	fma.rn.f64 	%fd115, %fd113, %fd114, %fd112;
	add.s32 	%r154, %r153, %r108;
	cvt.s64.s32 	%rd142, %r154;
	add.s64 	%rd143, %rd120, %rd142;
	shl.b64 	%rd144, %rd143, 3;
	add.s64 	%rd145, %rd2, %rd144;
	ld.global.f64 	%fd116, [%rd145+-8];
	add.s64 	%rd146, %rd124, %rd142;
	shl.b64 	%rd147, %rd146, 3;
	add.s64 	%rd148, %rd2, %rd147;
	ld.global.f64 	%fd117, [%rd148+-8];
	fma.rn.f64 	%fd118, %fd116, %fd117, %fd115;
	add.s32 	%r155, %r154, %r108;
	cvt.s64.s32 	%rd149, %r155;
	add.s64 	%rd150, %rd120, %rd149;
	shl.b64 	%rd151, %rd150, 3;
	add.s64 	%rd152, %rd2, %rd151;
	ld.global.f64 	%fd119, [%rd152+-8];
	add.s64 	%rd153, %rd124, %rd149;
	shl.b64 	%rd154, %rd153, 3;
	add.s64 	%rd155, %rd2, %rd154;
	ld.global.f64 	%fd120, [%rd155+-8];
	fma.rn.f64 	%fd121, %fd119, %fd120, %fd118;
	add.s32 	%r156, %r155, %r108;
	cvt.s64.s32 	%rd156, %r156;
	add.s64 	%rd157, %rd120, %rd156;
	shl.b64 	%rd158, %rd157, 3;
	add.s64 	%rd159, %rd2, %rd158;
	ld.global.f64 	%fd122, [%rd159+-8];
	add.s64 	%rd160, %rd124, %rd156;
	shl.b64 	%rd161, %rd160, 3;
	add.s64 	%rd162, %rd2, %rd161;
	ld.global.f64 	%fd123, [%rd162+-8];
	fma.rn.f64 	%fd124, %fd122, %fd123, %fd121;
	add.s32 	%r157, %r156, %r108;
	cvt.s64.s32 	%rd163, %r157;
	add.s64 	%rd164, %rd120, %rd163;
	shl.b64 	%rd165, %rd164, 3;
	add.s64 	%rd166, %rd2, %rd165;
	ld.global.f64 	%fd125, [%rd166+-8];
	add.s64 	%rd167, %rd124, %rd163;
	shl.b64 	%rd168, %rd167, 3;
	add.s64 	%rd169, %rd2, %rd168;
	ld.global.f64 	%fd126, [%rd169+-8];
	fma.rn.f64 	%fd127, %fd125, %fd126, %fd124;
	add.s32 	%r158, %r157, %r108;
	cvt.s64.s32 	%rd170, %r158;
	add.s64 	%rd171, %rd120, %rd170;
	shl.b64 	%rd172, %rd171, 3;
	add.s64 	%rd173, %rd2, %rd172;
	ld.global.f64 	%fd128, [%rd173+-8];
	add.s64 	%rd174, %rd124, %rd170;
	shl.b64 	%rd175, %rd174, 3;
	add.s64 	%rd176, %rd2, %rd175;
	ld.global.f64 	%fd129, [%rd176+-8];
	fma.rn.f64 	%fd301, %fd128, %fd129, %fd127;
	add.s32 	%r281, %r281, 8;
	add.s32 	%r280, %r280, 8;
	setp.ne.s32 	%p13, %r280, %r84;
	@%p13 bra 	$L__BB0_46;
$L__BB0_47:
	setp.eq.s32 	%p14, %r79, 0;
	@%p14 bra 	$L__BB0_55;
	setp.lt.u32 	%p15, %r80, 3;
	@%p15 bra 	$L__BB0_50;
	add.s32 	%r159, %r281, -1;
	mul.lo.s32 	%r160, %r159, %r108;
	cvt.s64.s32 	%rd177, %r160;
	cvt.s64.s32 	%rd178, %r87;
	add.s64 	%rd179, %rd178, %rd177;
	shl.b64 	%rd180, %rd179, 3;
	add.s64 	%rd181, %rd2, %rd180;
	ld.global.f64 	%fd131, [%rd181+-8];
	cvt.s64.s32 	%rd182, %r88;
	add.s64 	%rd183, %rd182, %rd177;
	shl.b64 	%rd184, %rd183, 3;
	add.s64 	%rd185, %rd2, %rd184;
	ld.global.f64 	%fd132, [%rd185+-8];
	fma.rn.f64 	%fd133, %fd131, %fd132, %fd301;
	mul.lo.s32 	%r161, %r281, %r108;
	cvt.s64.s32 	%rd186, %r161;
	add.s64 	%rd187, %rd178, %rd186;
	shl.b64 	%rd188, %rd187, 3;
	add.s64 	%rd189, %rd2, %rd188;
	ld.global.f64 	%fd134, [%rd189+-8];
	add.s64 	%rd190, %rd182, %rd186;
	shl.b64 	%rd191, %rd190, 3;
	add.s64 	%rd192, %rd2, %rd191;
	ld.global.f64 	%fd135, [%rd192+-8];
	fma.rn.f64 	%fd136, %fd134, %fd135, %fd133;
	add.s32 	%r162, %r161, %r108;
	cvt.s64.s32 	%rd193, %r162;
	add.s64 	%rd194, %rd178, %rd193;
	shl.b64 	%rd195, %rd194, 3;
	add.s64 	%rd196, %rd2, %rd195;
	ld.global.f64 	%fd137, [%rd196+-8];
	add.s64 	%rd197, %rd182, %rd193;
	shl.b64 	%rd198, %rd197, 3;
	add.s64 	%rd199, %rd2, %rd198;
	ld.global.f64 	%fd138, [%rd199+-8];
	fma.rn.f64 	%fd139, %fd137, %fd138, %fd136;
	add.s32 	%r163, %r162, %r108;
	cvt.s64.s32 	%rd200, %r163;
	add.s64 	%rd201, %rd178, %rd200;
	shl.b64 	%rd202, %rd201, 3;
	add.s64 	%rd203, %rd2, %rd202;
	ld.global.f64 	%fd140, [%rd203+-8];
	add.s64 	%rd204, %rd182, %rd200;
	shl.b64 	%rd205, %rd204, 3;
	add.s64 	%rd206, %rd2, %rd205;
	ld.global.f64 	%fd141, [%rd206+-8];
	fma.rn.f64 	%fd301, %fd140, %fd141, %fd139;
	add.s32 	%r281, %r281, 4;
$L__BB0_50:
	setp.eq.s32 	%p16, %r81, 0;
	@%p16 bra 	$L__BB0_55;
	setp.eq.s32 	%p17, %r81, 1;
	@%p17 bra 	$L__BB0_53;
	add.s32 	%r164, %r281, -1;
	mul.lo.s32 	%r165, %r164, %r108;
	cvt.s64.s32 	%rd207, %r165;
	cvt.s64.s32 	%rd208, %r87;
	add.s64 	%rd209, %rd208, %rd207;
	shl.b64 	%rd210, %rd209, 3;
	add.s64 	%rd211, %rd2, %rd210;
	ld.global.f64 	%fd143, [%rd211+-8];
	cvt.s64.s32 	%rd212, %r88;
	add.s64 	%rd213, %rd212, %rd207;
	shl.b64 	%rd214, %rd213, 3;
	add.s64 	%rd215, %rd2, %rd214;
	ld.global.f64 	%fd144, [%rd215+-8];
	fma.rn.f64 	%fd145, %fd143, %fd144, %fd301;
	mul.lo.s32 	%r166, %r281, %r108;
	cvt.s64.s32 	%rd216, %r166;
	add.s64 	%rd217, %rd208, %rd216;
	shl.b64 	%rd218, %rd217, 3;
	add.s64 	%rd219, %rd2, %rd218;
	ld.global.f64 	%fd146, [%rd219+-8];
	add.s64 	%rd220, %rd212, %rd216;
	shl.b64 	%rd221, %rd220, 3;
	add.s64 	%rd222, %rd2, %rd221;
	ld.global.f64 	%fd147, [%rd222+-8];
	fma.rn.f64 	%fd301, %fd146, %fd147, %fd145;
	add.s32 	%r281, %r281, 2;
$L__BB0_53:
	setp.eq.s32 	%p18, %r85, 0;
	@%p18 bra 	$L__BB0_55;
	add.s32 	%r167, %r281, -1;
	mul.lo.s32 	%r168, %r167, %r108;
	cvt.s64.s32 	%rd223, %r168;
	cvt.s64.s32 	%rd224, %r87;
	add.s64 	%rd225, %rd224, %rd223;
	shl.b64 	%rd226, %rd225, 3;
	add.s64 	%rd227, %rd2, %rd226;
	ld.global.f64 	%fd148, [%rd227+-8];
	cvt.s64.s32 	%rd228, %r88;
	add.s64 	%rd229, %rd228, %rd223;
	shl.b64 	%rd230, %rd229, 3;
	add.s64 	%rd231, %rd2, %rd230;
	ld.global.f64 	%fd149, [%rd231+-8];
	fma.rn.f64 	%fd301, %fd148, %fd149, %fd301;
$L__BB0_55:
	mul.f64 	%fd150, %fd52, %fd301;
	fma.rn.f64 	%fd151, %fd292, 0d4000000000000000, %fd150;
	mul.f64 	%fd152, %fd53, %fd151;
	mul.wide.s32 	%rd232, %r3, 8;
	add.s64 	%rd233, %rd1, %rd232;
	setp.eq.s32 	%p19, %r87, %r88;
	selp.f64 	%fd153, 0d3FF0000000000000, 0d0000000000000000, %p19;
	fma.rn.f64 	%fd154, %fd51, %fd153, %fd152;
	st.global.f64 	[%rd233+-8], %fd154;
	add.s32 	%r3, %r3, %r4;
	setp.le.s32 	%p20, %r3, %r109;
	@%p20 bra 	$L__BB0_33;
$L__BB0_56:
	ret;

}
	// .globl	_Z11computeOccsP6coeffsPdS1_iiidd
.visible .entry _Z11computeOccsP6coeffsPdS1_iiidd(
	.param .u64 .ptr .align 1 _Z11computeOccsP6coeffsPdS1_iiidd_param_0,
	.param .u64 .ptr .align 1 _Z11computeOccsP6coeffsPdS1_iiidd_param_1,
	.param .u64 .ptr .align 1 _Z11computeOccsP6coeffsPdS1_iiidd_param_2,
	.param .u32 _Z11computeOccsP6coeffsPdS1_iiidd_param_3,
	.param .u32 _Z11computeOccsP6coeffsPdS1_iiidd_param_4,
	.param .u32 _Z11computeOccsP6coeffsPdS1_iiidd_param_5,
	.param .f64 _Z11computeOccsP6coeffsPdS1_iiidd_param_6,
	.param .f64 _Z11computeOccsP6coeffsPdS1_iiidd_param_7
)
{
	.reg .pred 	%p<16>;
	.reg .b16 	%rs<4>;
	.reg .b32 	%r<37>;
	.reg .b64 	%rd<26>;
	.reg .b64 	%fd<70>;
	// demoted variable
	.shared .align 4 .u32 _ZZ11computeOccsP6coeffsPdS1_iiiddE5count;
	ld.param.u64 	%rd6, [_Z11computeOccsP6coeffsPdS1_iiidd_param_0];
	ld.param.u64 	%rd7, [_Z11computeOccsP6coeffsPdS1_iiidd_param_1];
	ld.param.u64 	%rd8, [_Z11computeOccsP6coeffsPdS1_iiidd_param_2];
	ld.param.u32 	%r15, [_Z11computeOccsP6coeffsPdS1_iiidd_param_3];
	ld.param.u32 	%r16, [_Z11computeOccsP6coeffsPdS1_iiidd_param_5];
	ld.param.f64 	%fd8, [_Z11computeOccsP6coeffsPdS1_iiidd_param_6];
	ld.param.f64 	%fd9, [_Z11computeOccsP6coeffsPdS1_iiidd_param_7];
	cvta.to.global.u64 	%rd1, %rd6;
	cvta.to.global.u64 	%rd2, %rd8;
	cvta.to.global.u64 	%rd3, %rd7;
	mov.u32 	%r1, %tid.x;
	setp.ne.s32 	%p1, %r1, 0;
	@%p1 bra 	$L__BB1_2;
	mov.b32 	%r17, 0;
	st.shared.u32 	[_ZZ11computeOccsP6coeffsPdS1_iiiddE5count], %r17;
$L__BB1_2:
	bar.sync 	0;
	mov.u32 	%r2, %ntid.x;
	mov.u32 	%r3, %ctaid.x;
	mul.wide.u32 	%rd9, %r3, 8;
	add.s64 	%rd10, %rd3, %rd9;
	ld.global.f64 	%fd1, [%rd10];
	setp.ge.s32 	%p2, %r1, %r16;
	@%p2 bra 	$L__BB1_14;
	add.s32 	%r36, %r1, 1;
	mul.lo.s32 	%r5, %r16, %r3;
	add.s32 	%r6, %r1, %r2;
	max.u32 	%r18, %r16, %r6;
	setp.lt.u32 	%p3, %r6, %r16;
	selp.u32 	%r19, 1, 0, %p3;
	add.s32 	%r20, %r6, %r19;
	sub.s32 	%r21, %r18, %r20;
	div.u32 	%r22, %r21, %r2;
	add.s32 	%r7, %r22, %r19;
	and.b32  	%r23, %r7, 1;
	setp.eq.b32 	%p4, %r23, 1;
	@%p4 bra 	$L__BB1_7;
	add.s32 	%r24, %r15, %r1;
	mul.wide.s32 	%rd11, %r24, 8;
	add.s64 	%rd12, %rd3, %rd11;
	ld.global.f64 	%fd10, [%rd12];
	add.s32 	%r25, %r5, %r1;
	mul.wide.s32 	%rd13, %r25, 8;
	add.s64 	%rd14, %rd2, %rd13;
	ld.global.f64 	%fd2, [%rd14];
	sub.f64 	%fd11, %fd1, %fd10;
	mul.f64 	%fd12, %fd2, 0d4010000000000000;
	mul.f64 	%fd13, %fd2, %fd12;
	fma.rn.f64 	%fd14, %fd11, %fd11, %fd13;
	sqrt.rn.f64 	%fd15, %fd14;
	copysign.f64 	%fd16, %fd11, %fd15;
	div.rn.f64 	%fd3, %fd11, %fd16;
	abs.f64 	%fd17, %fd2;
	setp.leu.f64 	%p5, %fd17, %fd9;
	div.rn.f64 	%fd18, %fd2, %fd11;
	abs.f64 	%fd19, %fd18;
	setp.leu.f64 	%p6, %fd19, %fd8;
	or.pred  	%p7, %p5, %p6;
	@%p7 bra 	$L__BB1_6;
	add.f64 	%fd21, %fd3, 0d3FF0000000000000;
	mul.f64 	%fd22, %fd21, 0d3FE0000000000000;
	sqrt.rn.f64 	%fd23, %fd22;
	mul.f64 	%fd24, %fd23, %fd23;
	mov.f64 	%fd25, 0d3FF0000000000000;
	sub.f64 	%fd26, %fd25, %fd24;
	sqrt.rn.f64 	%fd27, %fd26;
	neg.f64 	%fd28, %fd2;
	copysign.f64 	%fd29, %fd28, %fd27;
	atom.shared.add.u32 	%r26, [_ZZ11computeOccsP6coeffsPdS1_iiiddE5count], 1;
	add.s32 	%r27, %r26, %r5;
	mul.wide.u32 	%rd15, %r27, 24;
	add.s64 	%rd16, %rd1, %rd15;
	mov.b16 	%rs1, 1;
	st.global.u8 	[%rd16+20], %rs1;
	st.global.u32 	[%rd16+16], %r36;
	st.global.f64 	[%rd16], %fd23;
	st.global.f64 	[%rd16+8], %fd29;
$L__BB1_6:
	bar.sync 	0;
	add.s32 	%r36, %r6, 1;
$L__BB1_7:
	setp.eq.s32 	%p8, %r7, 0;
	@%p8 bra 	$L__BB1_14;
	add.s32 	%r10, %r5, -1;
	add.s32 	%r11, %r15, -1;
$L__BB1_9:
	add.s32 	%r28, %r11, %r36;
	mul.wide.s32 	%rd17, %r28, 8;
	add.s64 	%rd4, %rd3, %rd17;
	ld.global.f64 	%fd30, [%rd4];
	add.s32 	%r29, %r10, %r36;
	mul.wide.s32 	%rd18, %r29, 8;
	add.s64 	%rd5, %rd2, %rd18;
	ld.global.f64 	%fd4, [%rd5];
	sub.f64 	%fd31, %fd1, %fd30;
	mul.f64 	%fd32, %fd4, 0d4010000000000000;
	mul.f64 	%fd33, %fd4, %fd32;
	fma.rn.f64 	%fd34, %fd31, %fd31, %fd33;
	sqrt.rn.f64 	%fd35, %fd34;
	copysign.f64 	%fd36, %fd31, %fd35;
	div.rn.f64 	%fd5, %fd31, %fd36;
	abs.f64 	%fd37, %fd4;
	setp.leu.f64 	%p9, %fd37, %fd9;
	div.rn.f64 	%fd38, %fd4, %fd31;
	abs.f64 	%fd39, %fd38;
	setp.leu.f64 	%p10, %fd39, %fd8;
	or.pred  	%p11, %p9, %p10;
	@%p11 bra 	$L__BB1_11;
	add.f64 	%fd41, %fd5, 0d3FF0000000000000;
	mul.f64 	%fd42, %fd41, 0d3FE0000000000000;
	sqrt.rn.f64 	%fd43, %fd42;
	mul.f64 	%fd44, %fd43, %fd43;
	mov.f64 	%fd45, 0d3FF0000000000000;
	sub.f64 	%fd46, %fd45, %fd44;
	sqrt.rn.f64 	%fd47, %fd46;
	neg.f64 	%fd48, %fd4;
	copysign.f64 	%fd49, %fd48, %fd47;
	atom.shared.add.u32 	%r30, [_ZZ11computeOccsP6coeffsPdS1_iiiddE5count], 1;
	add.s32 	%r31, %r30, %r5;
	mul.wide.u32 	%rd19, %r31, 24;
	add.s64 	%rd20, %rd1, %rd19;
	mov.b16 	%rs2, 1;
	st.global.u8 	[%rd20+20], %rs2;
	st.global.u32 	[%rd20+16], %r36;
	st.global.f64 	[%rd20], %fd43;
	st.global.f64 	[%rd20+8], %fd49;
$L__BB1_11:
	bar.sync 	0;
	add.s32 	%r13, %r36, %r2;
	shl.b32 	%r32, %r2, 3;
	cvt.u64.u32 	%rd21, %r32;
	add.s64 	%rd22, %rd4, %rd21;
	ld.global.f64 	%fd50, [%rd22];
	add.s64 	%rd23, %rd5, %rd21;
	ld.global.f64 	%fd6, [%rd23];
	sub.f64 	%fd51, %fd1, %fd50;
	mul.f64 	%fd52, %fd6, 0d4010000000000000;
	mul.f64 	%fd53, %fd6, %fd52;
	fma.rn.f64 	%fd54, %fd51, %fd51, %fd53;
	sqrt.rn.f64 	%fd55, %fd54;
	copysign.f64 	%fd56, %fd51, %fd55;
	div.rn.f64 	%fd7, %fd51, %fd56;
	abs.f64 	%fd57, %fd6;
	setp.leu.f64 	%p12, %fd57, %fd9;
	div.rn.f64 	%fd58, %fd6, %fd51;
	abs.f64 	%fd59, %fd58;
	setp.leu.f64 	%p13, %fd59, %fd8;
	or.pred  	%p14, %p12, %p13;
	@%p14 bra 	$L__BB1_13;
	add.f64 	%fd61, %fd7, 0d3FF0000000000000;
	mul.f64 	%fd62, %fd61, 0d3FE0000000000000;
	sqrt.rn.f64 	%fd63, %fd62;
	mul.f64 	%fd64, %fd63, %fd63;
	mov.f64 	%fd65, 0d3FF0000000000000;
	sub.f64 	%fd66, %fd65, %fd64;
	sqrt.rn.f64 	%fd67, %fd66;
	neg.f64 	%fd68, %fd6;
	copysign.f64 	%fd69, %fd68, %fd67;
	atom.shared.add.u32 	%r33, [_ZZ11computeOccsP6coeffsPdS1_iiiddE5count], 1;
	add.s32 	%r34, %r33, %r5;
	mul.wide.u32 	%rd24, %r34, 24;
	add.s64 	%rd25, %rd1, %rd24;
	mov.b16 	%rs3, 1;
	st.global.u8 	[%rd25+20], %rs3;
	st.global.u32 	[%rd25+16], %r13;
	st.global.f64 	[%rd25], %fd63;
	st.global.f64 	[%rd25+8], %fd69;
$L__BB1_13:
	bar.sync 	0;
	add.s32 	%r36, %r13, %r2;
	setp.le.s32 	%p15, %r36, %r16;
	@%p15 bra 	$L__BB1_9;
$L__BB1_14:
	ret;

}
	// .globl	_Z11computeVirtP6coeffsPdS1_iiidd
.visible .entry _Z11computeVirtP6coeffsPdS1_iiidd(
	.param .u64 .ptr .align 1 _Z11computeVirtP6coeffsPdS1_iiidd_param_0,
	.param .u64 .ptr .align 1 _Z11computeVirtP6coeffsPdS1_iiidd_param_1,
	.param .u64 .ptr .align 1 _Z11computeVirtP6coeffsPdS1_iiidd_param_2,
	.param .u32 _Z11computeVirtP6coeffsPdS1_iiidd_param_3,
	.param .u32 _Z11computeVirtP6coeffsPdS1_iiidd_param_4,
	.param .u32 _Z11computeVirtP6coeffsPdS1_iiidd_param_5,
	.param .f64 _Z11computeVirtP6coeffsPdS1_iiidd_param_6,
	.param .f64 _Z11computeVirtP6coeffsPdS1_iiidd_param_7
)
{
	.reg .pred 	%p<16>;
	.reg .b16 	%rs<4>;
	.reg .b32 	%r<37>;
	.reg .b64 	%rd<27>;
	.reg .b64 	%fd<70>;
	// demoted variable
	.shared .align 4 .u32 _ZZ11computeVirtP6coeffsPdS1_iiiddE5count;
	ld.param.u64 	%rd5, [_Z11computeVirtP6coeffsPdS1_iiidd_param_0];
	ld.param.u64 	%rd6, [_Z11computeVirtP6coeffsPdS1_iiidd_param_1];
	ld.param.u64 	%rd7, [_Z11computeVirtP6coeffsPdS1_iiidd_param_2];
	ld.param.u32 	%r14, [_Z11computeVirtP6coeffsPdS1_iiidd_param_3];
	ld.param.u32 	%r15, [_Z11computeVirtP6coeffsPdS1_iiidd_param_5];
	ld.param.f64 	%fd8, [_Z11computeVirtP6coeffsPdS1_iiidd_param_6];
	ld.param.f64 	%fd9, [_Z11computeVirtP6coeffsPdS1_iiidd_param_7];
	cvta.to.global.u64 	%rd1, %rd5;
	cvta.to.global.u64 	%rd2, %rd7;
	cvta.to.global.u64 	%rd3, %rd6;
	mov.u32 	%r1, %tid.x;
	setp.ne.s32 	%p1, %r1, 0;
	@%p1 bra 	$L__BB2_2;
	mov.b32 	%r16, 0;
	st.shared.u32 	[_ZZ11computeVirtP6coeffsPdS1_iiiddE5count], %r16;
$L__BB2_2:
	bar.sync 	0;
	mov.u32 	%r2, %ntid.x;
	mov.u32 	%r3, %ctaid.x;
	add.s32 	%r17, %r14, %r3;
	mul.wide.u32 	%rd8, %r17, 8;
	add.s64 	%rd9, %rd3, %rd8;
	ld.global.f64 	%fd1, [%rd9];
	setp.ge.s32 	%p2, %r1, %r14;
	@%p2 bra 	$L__BB2_14;
	add.s32 	%r36, %r1, 1;
	mul.lo.s32 	%r5, %r14, %r3;
	add.s32 	%r6, %r1, %r2;
	max.u32 	%r18, %r14, %r6;
	setp.lt.u32 	%p3, %r6, %r14;
	selp.u32 	%r19, 1, 0, %p3;
	add.s32 	%r20, %r6, %r19;
	sub.s32 	%r21, %r18, %r20;
	div.u32 	%r22, %r21, %r2;
	add.s32 	%r7, %r22, %r19;
	and.b32  	%r23, %r7, 1;
	setp.eq.b32 	%p4, %r23, 1;
	@%p4 bra 	$L__BB2_7;
	mad.lo.s32 	%r24, %r1, %r15, %r3;
	mul.wide.u32 	%rd10, %r1, 8;
	add.s64 	%rd11, %rd3, %rd10;
	ld.global.f64 	%fd10, [%rd11];
	mul.wide.s32 	%rd12, %r24, 8;
	add.s64 	%rd13, %rd2, %rd12;
	ld.global.f64 	%fd2, [%rd13];
	sub.f64 	%fd11, %fd1, %fd10;
	mul.f64 	%fd12, %fd2, 0d4010000000000000;
	mul.f64 	%fd13, %fd2, %fd12;
	fma.rn.f64 	%fd14, %fd11, %fd11, %fd13;
	sqrt.rn.f64 	%fd15, %fd14;
	copysign.f64 	%fd16, %fd11, %fd15;
	div.rn.f64 	%fd3, %fd11, %fd16;
	abs.f64 	%fd17, %fd2;
	setp.leu.f64 	%p5, %fd17, %fd9;
	div.rn.f64 	%fd18, %fd2, %fd11;
	abs.f64 	%fd19, %fd18;
	setp.leu.f64 	%p6, %fd19, %fd8;
	or.pred  	%p7, %p5, %p6;
	@%p7 bra 	$L__BB2_6;
	add.f64 	%fd21, %fd3, 0d3FF0000000000000;
	mul.f64 	%fd22, %fd21, 0d3FE0000000000000;
	sqrt.rn.f64 	%fd23, %fd22;
	mul.f64 	%fd24, %fd23, %fd23;
	mov.f64 	%fd25, 0d3FF0000000000000;
	sub.f64 	%fd26, %fd25, %fd24;
	sqrt.rn.f64 	%fd27, %fd26;
	neg.f64 	%fd28, %fd2;
	copysign.f64 	%fd29, %fd28, %fd27;
	atom.shared.add.u32 	%r25, [_ZZ11computeVirtP6coeffsPdS1_iiiddE5count], 1;
	add.s32 	%r26, %r25, %r5;
	mul.wide.u32 	%rd14, %r26, 24;
	add.s64 	%rd15, %rd1, %rd14;
	mov.b16 	%rs1, 1;
	st.global.u8 	[%rd15+20], %rs1;
	st.global.u32 	[%rd15+16], %r36;
	st.global.f64 	[%rd15], %fd23;
	st.global.f64 	[%rd15+8], %fd29;
$L__BB2_6:
	bar.sync 	0;
	add.s32 	%r36, %r6, 1;
$L__BB2_7:
	setp.eq.s32 	%p8, %r7, 0;
	@%p8 bra 	$L__BB2_14;
	shl.b32 	%r32, %r2, 3;
	cvt.u64.u32 	%rd21, %r32;
$L__BB2_9:
	add.s32 	%r11, %r36, -1;
	mad.lo.s32 	%r27, %r11, %r15, %r3;
	mul.wide.s32 	%rd16, %r36, 8;
	add.s64 	%rd4, %rd3, %rd16;
	ld.global.f64 	%fd30, [%rd4+-8];
	mul.wide.s32 	%rd17, %r27, 8;
	add.s64 	%rd18, %rd2, %rd17;
	ld.global.f64 	%fd4, [%rd18];
	sub.f64 	%fd31, %fd1, %fd30;
	mul.f64 	%fd32, %fd4, 0d4010000000000000;
	mul.f64 	%fd33, %fd4, %fd32;
	fma.rn.f64 	%fd34, %fd31, %fd31, %fd33;
	sqrt.rn.f64 	%fd35, %fd34;
	copysign.f64 	%fd36, %fd31, %fd35;
	div.rn.f64 	%fd5, %fd31, %fd36;
	abs.f64 	%fd37, %fd4;
	setp.leu.f64 	%p9, %fd37, %fd9;
	div.rn.f64 	%fd38, %fd4, %fd31;
	abs.f64 	%fd39, %fd38;
	setp.leu.f64 	%p10, %fd39, %fd8;
	or.pred  	%p11, %p9, %p10;
	@%p11 bra 	$L__BB2_11;
	add.f64 	%fd41, %fd5, 0d3FF0000000000000;
	mul.f64 	%fd42, %fd41, 0d3FE0000000000000;
	sqrt.rn.f64 	%fd43, %fd42;
	mul.f64 	%fd44, %fd43, %fd43;
	mov.f64 	%fd45, 0d3FF0000000000000;
	sub.f64 	%fd46, %fd45, %fd44;
	sqrt.rn.f64 	%fd47, %fd46;
	neg.f64 	%fd48, %fd4;
	copysign.f64 	%fd49, %fd48, %fd47;
	atom.shared.add.u32 	%r28, [_ZZ11computeVirtP6coeffsPdS1_iiiddE5count], 1;
	add.s32 	%r29, %r28, %r5;
	mul.wide.u32 	%rd19, %r29, 24;
	add.s64 	%rd20, %rd1, %rd19;
	mov.b16 	%rs2, 1;
	st.global.u8 	[%rd20+20], %rs2;
	st.global.u32 	[%rd20+16], %r36;
	st.global.f64 	[%rd20], %fd43;
	st.global.f64 	[%rd20+8], %fd49;
$L__BB2_11:
	bar.sync 	0;
	add.s32 	%r12, %r36, %r2;
	add.s32 	%r30, %r11, %r2;
	mad.lo.s32 	%r31, %r30, %r15, %r3;
	add.s64 	%rd22, %rd4, %rd21;
	ld.global.f64 	%fd50, [%rd22+-8];
	mul.wide.s32 	%rd23, %r31, 8;
	add.s64 	%rd24, %rd2, %rd23;
	ld.global.f64 	%fd6, [%rd24];
	sub.f64 	%fd51, %fd1, %fd50;
	mul.f64 	%fd52, %fd6, 0d4010000000000000;
	mul.f64 	%fd53, %fd6, %fd52;
	fma.rn.f64 	%fd54, %fd51, %fd51, %fd53;
	sqrt.rn.f64 	%fd55, %fd54;
	copysign.f64 	%fd56, %fd51, %fd55;
	div.rn.f64 	%fd7, %fd51, %fd56;
	abs.f64 	%fd57, %fd6;
	setp.leu.f64 	%p12, %fd57, %fd9;
	div.rn.f64 	%fd58, %fd6, %fd51;
	abs.f64 	%fd59, %fd58;
	setp.leu.f64 	%p13, %fd59, %fd8;
	or.pred  	%p14, %p12, %p13;
	@%p14 bra 	$L__BB2_13;
	add.f64 	%fd61, %fd7, 0d3FF0000000000000;
	mul.f64 	%fd62, %fd61, 0d3FE0000000000000;
	sqrt.rn.f64 	%fd63, %fd62;
	mul.f64 	%fd64, %fd63, %fd63;
	mov.f64 	%fd65, 0d3FF0000000000000;
	sub.f64 	%fd66, %fd65, %fd64;
	sqrt.rn.f64 	%fd67, %fd66;
	neg.f64 	%fd68, %fd6;
	copysign.f64 	%fd69, %fd68, %fd67;
	atom.shared.add.u32 	%r33, [_ZZ11computeVirtP6coeffsPdS1_iiiddE5count], 1;
	add.s32 	%r34, %r33, %r5;
	mul.wide.u32 	%rd25, %r34, 24;
	add.s64 	%rd26, %rd1, %rd25;
	mov.b16 	%rs3, 1;
	st.global.u8 	[%rd26+20], %rs3;
	st.global.u32 	[%rd26+16], %r12;
	st.global.f64 	[%rd26], %fd63;
	st.global.f64 	[%rd26+8], %fd69;
$L__BB2_13:
	bar.sync 	0;
	add.s32 	%r36, %r12, %r2;
	setp.le.s32 	%p15, %r36, %r14;
	@%p15 bra 	$L__BB2_9;
$L__BB2_14:
	ret;

}
	// .globl	_Z10rotateOccsP6coeffsPdS1_iii
.visible .entry _Z10rotateOccsP6coeffsPdS1_iii(
	.param .u64 .ptr .align 1 _Z10rotateOccsP6coeffsPdS1_iii_param_0,
	.param .u64 .ptr .align 1 _Z10rotateOccsP6coeffsPdS1_iii_param_1,
	.param .u64 .ptr .align 1 _Z10rotateOccsP6coeffsPdS1_iii_param_2,
	.param .u32 _Z10rotateOccsP6coeffsPdS1_iii_param_3,
	.param .u32 _Z10rotateOccsP6coeffsPdS1_iii_param_4,
	.param .u32 _Z10rotateOccsP6coeffsPdS1_iii_param_5
)
{
	.reg .pred 	%p<8>;
	.reg .b16 	%rs<3>;
	.reg .b32 	%r<31>;
	.reg .b64 	%rd<22>;
	.reg .b64 	%fd<9>;
	// demoted variable
	.shared .align 8 .f64 _ZZ10rotateOccsP6coeffsPdS1_iiiE5coeff_$_0;
	// demoted variable
	.shared .align 8 .f64 _ZZ10rotateOccsP6coeffsPdS1_iiiE5coeff_$_1;
	// demoted variable
	.shared .align 8 .u32 _ZZ10rotateOccsP6coeffsPdS1_iiiE5coeff_$_2;
	// demoted variable
	.shared .align 8 .b8 _ZZ10rotateOccsP6coeffsPdS1_iiiE9vecShared[2048];
	ld.param.u64 	%rd11, [_Z10rotateOccsP6coeffsPdS1_iii_param_0];
	ld.param.u64 	%rd9, [_Z10rotateOccsP6coeffsPdS1_iii_param_1];
	ld.param.u64 	%rd10, [_Z10rotateOccsP6coeffsPdS1_iii_param_2];
	ld.param.u32 	%r12, [_Z10rotateOccsP6coeffsPdS1_iii_param_4];
	ld.param.u32 	%r13, [_Z10rotateOccsP6coeffsPdS1_iii_param_5];
	cvta.to.global.u64 	%rd1, %rd11;
	setp.lt.s32 	%p1, %r12, -255;
	@%p1 bra 	$L__BB3_12;
	shr.s32 	%r15, %r12, 31;
	shr.u32 	%r16, %r15, 24;
	add.s32 	%r17, %r12, %r16;
	shr.s32 	%r1, %r17, 8;
	mov.u32 	%r29, %tid.x;
	shl.b32 	%r18, %r29, 3;
	mov.u32 	%r19, _ZZ10rotateOccsP6coeffsPdS1_iiiE9vecShared;
	add.s32 	%r3, %r19, %r18;
	mov.u32 	%r20, %ctaid.x;
	mul.lo.s32 	%r4, %r12, %r20;
	mul.lo.s32 	%r21, %r13, %r20;
	cvt.u64.u32 	%rd2, %r21;
	mul.wide.u32 	%rd12, %r21, 24;
	add.s64 	%rd13, %rd1, %rd12;
	add.s64 	%rd3, %rd13, 20;
	cvta.to.global.u64 	%rd4, %rd9;
	cvta.to.global.u64 	%rd5, %rd10;
	mov.b32 	%r28, 0;
$L__BB3_2:
	mov.b64 	%rd14, 0;
	st.shared.u64 	[%r3], %rd14;
	setp.ge.s32 	%p2, %r29, %r12;
	add.s32 	%r22, %r29, %r4;
	mul.wide.u32 	%rd15, %r22, 8;
	add.s64 	%rd6, %rd4, %rd15;
	@%p2 bra 	$L__BB3_4;
	ld.global.f64 	%fd3, [%rd6];
	st.shared.f64 	[%r3], %fd3;
$L__BB3_4:
	ld.global.u8 	%rs1, [%rd3];
	setp.eq.s16 	%p3, %rs1, 0;
	@%p3 bra 	$L__BB3_9;
	mov.b32 	%r30, 0;
	mov.u64 	%rd21, %rd2;
$L__BB3_6:
	setp.ge.s32 	%p4, %r29, %r12;
	mad.lo.s64 	%rd16, %rd21, 24, %rd1;
	ld.global.f64 	%fd1, [%rd16];
	st.shared.f64 	[_ZZ10rotateOccsP6coeffsPdS1_iiiE5coeff_$_0], %fd1;
	ld.global.f64 	%fd2, [%rd16+8];
	st.shared.f64 	[_ZZ10rotateOccsP6coeffsPdS1_iiiE5coeff_$_1], %fd2;
	ld.global.u32 	%r8, [%rd16+16];
	st.shared.u32 	[_ZZ10rotateOccsP6coeffsPdS1_iiiE5coeff_$_2], %r8;
	@%p4 bra 	$L__BB3_8;
	ld.shared.f64 	%fd4, [%r3];
	add.s32 	%r24, %r8, -1;
	mad.lo.s32 	%r25, %r24, %r12, %r29;
	mul.wide.s32 	%rd17, %r25, 8;
	add.s64 	%rd18, %rd5, %rd17;
	ld.global.f64 	%fd5, [%rd18];
	mul.f64 	%fd6, %fd2, %fd5;
	fma.rn.f64 	%fd7, %fd1, %fd4, %fd6;
	st.shared.f64 	[%r3], %fd7;
$L__BB3_8:
	cvt.u32.u64 	%r26, %rd2;
	add.s32 	%r30, %r30, 1;
	bar.sync 	0;
	add.s32 	%r27, %r30, %r26;
	cvt.u64.u32 	%rd21, %r27;
	mul.wide.u32 	%rd19, %r27, 24;
	add.s64 	%rd20, %rd1, %rd19;
	ld.global.u8 	%rs2, [%rd20+20];
	setp.ne.s16 	%p5, %rs2, 0;
	@%p5 bra 	$L__BB3_6;
$L__BB3_9:
	setp.ge.s32 	%p6, %r29, %r12;
	@%p6 bra 	$L__BB3_11;
	ld.shared.f64 	%fd8, [%r3];
	st.global.f64 	[%rd6], %fd8;
$L__BB3_11:
	bar.sync 	0;
	add.s32 	%r29, %r29, 256;
	add.s32 	%r11, %r28, 1;
	setp.ne.s32 	%p7, %r28, %r1;
	mov.u32 	%r28, %r11;
	@%p7 bra 	$L__BB3_2;
$L__BB3_12:
	ret;

}
	// .globl	_Z10rotateVirtP6coeffsPdS1_iii
.visible .entry _Z10rotateVirtP6coeffsPdS1_iii(
	.param .u64 .ptr .align 1 _Z10rotateVirtP6coeffsPdS1_iii_param_0,
	.param .u64 .ptr .align 1 _Z10rotateVirtP6coeffsPdS1_iii_param_1,
	.param .u64 .ptr .align 1 _Z10rotateVirtP6coeffsPdS1_iii_param_2,
	.param .u32 _Z10rotateVirtP6coeffsPdS1_iii_param_3,
	.param .u32 _Z10rotateVirtP6coeffsPdS1_iii_param_4,
	.param .u32 _Z10rotateVirtP6coeffsPdS1_iii_param_5
)
{
	.reg .pred 	%p<8>;
	.reg .b16 	%rs<3>;
	.reg .b32 	%r<32>;
	.reg .b64 	%rd<22>;
	.reg .b64 	%fd<10>;
	// demoted variable
	.shared .align 8 .f64 _ZZ10rotateVirtP6coeffsPdS1_iiiE5coeff_$_0;
	// demoted variable
	.shared .align 8 .f64 _ZZ10rotateVirtP6coeffsPdS1_iiiE5coeff_$_1;
	// demoted variable
	.shared .align 8 .u32 _ZZ10rotateVirtP6coeffsPdS1_iiiE5coeff_$_2;
	// demoted variable
	.shared .align 8 .b8 _ZZ10rotateVirtP6coeffsPdS1_iiiE9vecShared[2048];
	ld.param.u64 	%rd11, [_Z10rotateVirtP6coeffsPdS1_iii_param_0];
	ld.param.u64 	%rd9, [_Z10rotateVirtP6coeffsPdS1_iii_param_1];
	ld.param.u64 	%rd10, [_Z10rotateVirtP6coeffsPdS1_iii_param_2];
	ld.param.u32 	%r12, [_Z10rotateVirtP6coeffsPdS1_iii_param_3];
	ld.param.u32 	%r13, [_Z10rotateVirtP6coeffsPdS1_iii_param_4];
	cvta.to.global.u64 	%rd1, %rd11;
	setp.lt.s32 	%p1, %r13, -255;
	@%p1 bra 	$L__BB4_12;
	mov.u32 	%r15, %ctaid.x;
	shr.s32 	%r16, %r13, 31;
	shr.u32 	%r17, %r16, 24;
	add.s32 	%r18, %r13, %r17;
	shr.s32 	%r1, %r18, 8;
	mov.u32 	%r30, %tid.x;
	shl.b32 	%r19, %r30, 3;
	mov.u32 	%r20, _ZZ10rotateVirtP6coeffsPdS1_iiiE9vecShared;
	add.s32 	%r3, %r20, %r19;
	add.s32 	%r21, %r12, %r15;
	mul.lo.s32 	%r4, %r21, %r13;
	mul.lo.s32 	%r22, %r12, %r15;
	cvt.u64.u32 	%rd2, %r22;
	mul.wide.u32 	%rd12, %r22, 24;
	add.s64 	%rd13, %rd1, %rd12;
	add.s64 	%rd3, %rd13, 20;
	cvta.to.global.u64 	%rd4, %rd9;
	cvta.to.global.u64 	%rd5, %rd10;
	mov.b32 	%r29, 0;
$L__BB4_2:
	bar.sync 	0;
	mov.b64 	%rd14, 0;
	st.shared.u64 	[%r3], %rd14;
	setp.ge.s32 	%p2, %r30, %r13;
	add.s32 	%r23, %r30, %r4;
	mul.wide.s32 	%rd15, %r23, 8;
	add.s64 	%rd6, %rd4, %rd15;
	@%p2 bra 	$L__BB4_4;
	ld.global.f64 	%fd3, [%rd6];
	st.shared.f64 	[%r3], %fd3;
$L__BB4_4:
	ld.global.u8 	%rs1, [%rd3];
	setp.eq.s16 	%p3, %rs1, 0;
	@%p3 bra 	$L__BB4_9;
	mov.b32 	%r31, 0;
	mov.u64 	%rd21, %rd2;
$L__BB4_6:
	setp.ge.s32 	%p4, %r30, %r13;
	mad.lo.s64 	%rd16, %rd21, 24, %rd1;
	ld.global.f64 	%fd1, [%rd16];
	st.shared.f64 	[_ZZ10rotateVirtP6coeffsPdS1_iiiE5coeff_$_0], %fd1;
	ld.global.f64 	%fd2, [%rd16+8];
	st.shared.f64 	[_ZZ10rotateVirtP6coeffsPdS1_iiiE5coeff_$_1], %fd2;
	ld.global.u32 	%r8, [%rd16+16];
	st.shared.u32 	[_ZZ10rotateVirtP6coeffsPdS1_iiiE5coeff_$_2], %r8;
	@%p4 bra 	$L__BB4_8;
	ld.shared.f64 	%fd4, [%r3];
	mul.f64 	%fd5, %fd1, %fd4;
	add.s32 	%r25, %r8, -1;
	mad.lo.s32 	%r26, %r25, %r13, %r30;
	mul.wide.s32 	%rd17, %r26, 8;
	add.s64 	%rd18, %rd5, %rd17;
	ld.global.f64 	%fd6, [%rd18];
	mul.f64 	%fd7, %fd2, %fd6;
	sub.f64 	%fd8, %fd5, %fd7;
	st.shared.f64 	[%r3], %fd8;
$L__BB4_8:
	cvt.u32.u64 	%r27, %rd2;
	add.s32 	%r31, %r31, 1;
	bar.sync 	0;
	add.s32 	%r28, %r31, %r27;
	cvt.u64.u32 	%rd21, %r28;
	mul.wide.u32 	%rd19, %r28, 24;
	add.s64 	%rd20, %rd1, %rd19;
	ld.global.u8 	%rs2, [%rd20+20];
	setp.ne.s16 	%p5, %rs2, 0;
	@%p5 bra 	$L__BB4_6;
$L__BB4_9:
	setp.ge.s32 	%p6, %r30, %r13;
	@%p6 bra 	$L__BB4_11;
	ld.shared.f64 	%fd9, [%r3];
	st.global.f64 	[%rd6], %fd9;
$L__BB4_11:
	bar.sync 	0;
	add.s32 	%r30, %r30, 256;
	add.s32 	%r11, %r29, 1;
	setp.ne.s32 	%p7, %r29, %r1;
	mov.u32 	%r29, %r11;
	@%p7 bra 	$L__BB4_2;
$L__BB4_12:
	ret;

}


// ===== COMPILED SASS (sm_100) =====

	.target	sm_100

	.elftype	@"ET_EXEC"


//--------------------- .note.nv.tkinfo           --------------------------
	.section	.note.nv.tkinfo,"",@"SHT_NOTE"
	.sectionflags	@"SHF_NOTE_NV_TKINFO"
	.tkinfo
        /*0018*/ 	.word	0x00000002
        /*0030*/ 	.string	""
        /*0030*/ 	.string	"ptxas"
        /*0030*/ 	.string	"Cuda compilation tools, release 13.0, V13.0.88"
        /*0030*/ 	.string	"Build cuda_13.0.r13.0/compiler.36424714_0"
        /*0030*/ 	.string	"-arch sm_100 -m 64 "



//--------------------- .note.nv.cuinfo           --------------------------
	.section	.note.nv.cuinfo,"",@"SHT_NOTE"
	.sectionflags	@"SHF_NOTE_NV_CUINFO"
        /*0018*/ 	.short	0x0002
        /*001a*/ 	.short	0x0064
        /*001c*/ 	.short	0x0082
	.zero		2


//--------------------- .nv.info                  --------------------------
	.section	.nv.info,"",@"SHT_CUDA_INFO"
	.align	4


	//----- nvinfo : EIATTR_REGCOUNT
	.align		4
        /*0000*/ 	.byte	0x04, 0x2f
        /*0002*/ 	.short	(.L_1 - .L_0)
	.align		4
.L_0:
        /*0004*/ 	.word	index@(_Z12density_cudaPdiS_iiiiiddd)
        /*0008*/ 	.word	0x0000001f


	//----- nvinfo : EIATTR_FRAME_SIZE
	.align		4
.L_1:
        /*000c*/ 	.byte	0x04, 0x11
        /*000e*/ 	.short	(.L_3 - .L_2)
	.align		4
.L_2:
        /*0010*/ 	.word	index@($__internal_4_$__cuda_sm20_dsqrt_rn_f64_mediumpath_v1)
        /*0014*/ 	.word	0x00000000


	//----- nvinfo : EIATTR_FRAME_SIZE
	.align		4
.L_3:
        /*0018*/ 	.byte	0x04, 0x11
        /*001a*/ 	.short	(.L_5 - .L_4)
	.align		4
.L_4:
        /*001c*/ 	.word	index@(_Z12density_cudaPdiS_iiiiiddd)
        /*0020*/ 	.word	0x00000000


	//----- nvinfo : EIATTR_REGCOUNT
	.align		4
.L_5:
        /*0024*/ 	.byte	0x04, 0x2f
        /*0026*/ 	.short	(.L_7 - .L_6)
	.align		4
.L_6:
        /*0028*/ 	.word	index@(_Z11computeOccsP6coeffsPdS1_iiidd)
        /*002c*/ 	.word	0x0000002a


	//----- nvinfo : EIATTR_FRAME_SIZE
	.align		4
.L_7:
        /*0030*/ 	.byte	0x04, 0x11
        /*0032*/ 	.short	(.L_9 - .L_8)
	.align		4
.L_8:
        /*0034*/ 	.word	index@($__internal_3_$__cuda_sm20_dsqrt_rn_f64_mediumpath_v1)
        /*0038*/ 	.word	0x00000000


	//----- nvinfo : EIATTR_FRAME_SIZE
	.align		4
.L_9:
        /*003c*/ 	.byte	0x04, 0x11
        /*003e*/ 	.short	(.L_11 - .L_10)
	.align		4
.L_10:
        /*0040*/ 	.word	index@($__internal_2_$__cuda_sm20_div_rn_f64_full)
        /*0044*/ 	.word	0x00000000


	//----- nvinfo : EIATTR_FRAME_SIZE
	.align		4
.L_11:
        /*0048*/ 	.byte	0x04, 0x11
        /*004a*/ 	.short	(.L_13 - .L_12)
	.align		4
.L_12:
        /*004c*/ 	.word	index@(_Z11computeOccsP6coeffsPdS1_iiidd)
        /*0050*/ 	.word	0x00000000


	//----- nvinfo : EIATTR_REGCOUNT
	.align		4
.L_13:
        /*0054*/ 	.byte	0x04, 0x2f
        /*0056*/ 	.short	(.L_15 - .L_14)
	.align		4
.L_14:
        /*0058*/ 	.word	index@(_Z11computeVirtP6coeffsPdS1_iiidd)
        /*005c*/ 	.word	0x0000002a


	//----- nvinfo : EIATTR_FRAME_SIZE
	.align		4
.L_15:
        /*0060*/ 	.byte	0x04, 0x11
        /*0062*/ 	.short	(.L_17 - .L_16)
	.align		4
.L_16:
        /*0064*/ 	.word	index@($__internal_1_$__cuda_sm20_dsqrt_rn_f64_mediumpath_v1)
        /*0068*/ 	.word	0x00000000


	//----- nvinfo : EIATTR_FRAME_SIZE
	.align		4
.L_17:
        /*006c*/ 	.byte	0x04, 0x11
        /*006e*/ 	.short	(.L_19 - .L_18)
	.align		4
.L_18:
        /*0070*/ 	.word	index@($__internal_0_$__cuda_sm20_div_rn_f64_full)
        /*0074*/ 	.word	0x00000000


	//----- nvinfo : EIATTR_FRAME_SIZE
	.align		4
.L_19:
        /*0078*/ 	.byte	0x04, 0x11
        /*007a*/ 	.short	(.L_21 - .L_20)
	.align		4
.L_20:
        /*007c*/ 	.word	index@(_Z11computeVirtP6coeffsPdS1_iiidd)
        /*0080*/ 	.word	0x00000000


	//----- nvinfo : EIATTR_REGCOUNT
	.align		4
.L_21:
        /*0084*/ 	.byte	0x04, 0x2f
        /*0086*/ 	.short	(.L_23 - .L_22)
	.align		4
.L_22:
        /*0088*/ 	.word	index@(_Z10rotateOccsP6coeffsPdS1_iii)
        /*008c*/ 	.word	0x0000001c


	//----- nvinfo : EIATTR_FRAME_SIZE
	.align		4
.L_23:
        /*0090*/ 	.byte	0x04, 0x11
        /*0092*/ 	.short	(.L_25 - .L_24)
	.align		4
.L_24:
        /*0094*/ 	.word	index@(_Z10rotateOccsP6coeffsPdS1_iii)
        /*0098*/ 	.word	0x00000000


	//----- nvinfo : EIATTR_REGCOUNT
	.align		4
.L_25:
        /*009c*/ 	.byte	0x04, 0x2f
        /*009e*/ 	.short	(.L_27 - .L_26)
	.align		4
.L_26:
        /*00a0*/ 	.word	index@(_Z10rotateVirtP6coeffsPdS1_iii)
        /*00a4*/ 	.word	0x0000001d


	//----- nvinfo : EIATTR_FRAME_SIZE
	.align		4
.L_27:
        /*00a8*/ 	.byte	0x04, 0x11
        /*00aa*/ 	.short	(.L_29 - .L_28)
	.align		4
.L_28:
        /*00ac*/ 	.word	index@(_Z10rotateVirtP6coeffsPdS1_iii)
        /*00b0*/ 	.word	0x00000000


	//----- nvinfo : EIATTR_MIN_STACK_SIZE
	.align		4
.L_29:
        /*00b4*/ 	.byte	0x04, 0x12
        /*00b6*/ 	.short	(.L_31 - .L_30)
	.align		4
.L_30:
        /*00b8*/ 	.word	index@(_Z10rotateVirtP6coeffsPdS1_iii)
        /*00bc*/ 	.word	0x00000000


	//----- nvinfo : EIATTR_MIN_STACK_SIZE
	.align		4
.L_31:
        /*00c0*/ 	.byte	0x04, 0x12
        /*00c2*/ 	.short	(.L_33 - .L_32)
	.align		4
.L_32:
        /*00c4*/ 	.word	index@(_Z10rotateOccsP6coeffsPdS1_iii)
        /*00c8*/ 	.word	0x00000000


	//----- nvinfo : EIATTR_MIN_STACK_SIZE
	.align		4
.L_33:
        /*00cc*/ 	.byte	0x04, 0x12
        /*00ce*/ 	.short	(.L_35 - .L_34)
	.align		4
.L_34:
        /*00d0*/ 	.word	index@(_Z11computeVirtP6coeffsPdS1_iiidd)
        /*00d4*/ 	.word	0x00000000


	//----- nvinfo : EIATTR_MIN_STACK_SIZE
	.align		4
.L_35:
        /*00d8*/ 	.byte	0x04, 0x12
        /*00da*/ 	.short	(.L_37 - .L_36)
	.align		4
.L_36:
        /*00dc*/ 	.word	index@(_Z11computeOccsP6coeffsPdS1_iiidd)
        /*00e0*/ 	.word	0x00000000


	//----- nvinfo : EIATTR_MIN_STACK_SIZE
	.align		4
.L_37:
        /*00e4*/ 	.byte	0x04, 0x12
        /*00e6*/ 	.short	(.L_39 - .L_38)
	.align		4
.L_38:
        /*00e8*/ 	.word	index@(_Z12density_cudaPdiS_iiiiiddd)
        /*00ec*/ 	.word	0x00000000
.L_39:


//--------------------- .nv.compat                --------------------------
	.section	.nv.compat,"",@"SHT_CUDA_COMPAT_INFO"
	.align	4
        /*0000*/ 	.byte	0x02, 0x09, 0x00, 0x00, 0x02, 0x02, 0x01, 0x00, 0x02, 0x05, 0x05, 0x00, 0x03, 0x07, 0x01, 0x01
        /*0010*/ 	.byte	0x02, 0x03, 0x00, 0x00, 0x02, 0x06, 0x01, 0x00, 0x04, 0x0b, 0x08, 0x00, 0x01, 0x00, 0x00, 0x00
        /*0020*/ 	.byte	0x00, 0x00, 0x00, 0x00


//--------------------- .nv.info._Z10rotateVirtP6coeffsPdS1_iii --------------------------
	.section	.nv.info._Z10rotateVirtP6coeffsPdS1_iii,"",@"SHT_CUDA_INFO"
	.sectionflags	@""
	.align	4


	//----- nvinfo : EIATTR_CUDA_API_VERSION
	.align		4
        /*0000*/ 	.byte	0x04, 0x37
        /*0002*/ 	.short	(.L_41 - .L_40)
.L_40:
        /*0004*/ 	.word	0x00000082


	//----- nvinfo : EIATTR_KPARAM_INFO
	.align		4
.L_41:
        /*0008*/ 	.byte	0x04, 0x17
        /*000a*/ 	.short	(.L_43 - .L_42)
.L_42:
        /*000c*/ 	.word	0x00000000
        /*0010*/ 	.short	0x0005
        /*0012*/ 	.short	0x0020
        /*0014*/ 	.byte	0x00, 0xf0, 0x11, 0x00


	//----- nvinfo : EIATTR_KPARAM_INFO
	.align		4
.L_43:
        /*0018*/ 	.byte	0x04, 0x17
        /*001a*/ 	.short	(.L_45 - .L_44)
.L_44:
        /*001c*/ 	.word	0x00000000
        /*0020*/ 	.short	0x0004
        /*0022*/ 	.short	0x001c
        /*0024*/ 	.byte	0x00, 0xf0, 0x11, 0x00


	//----- nvinfo : EIATTR_KPARAM_INFO
	.align		4
.L_45:
        /*0028*/ 	.byte	0x04, 0x17
        /*002a*/ 	.short	(.L_47 - .L_46)
.L_46:
        /*002c*/ 	.word	0x00000000
        /*0030*/ 	.short	0x0003
        /*0032*/ 	.short	0x0018
        /*0034*/ 	.byte	0x00, 0xf0, 0x11, 0x00


	//----- nvinfo : EIATTR_KPARAM_INFO
	.align		4
.L_47:
        /*0038*/ 	.byte	0x04, 0x17
        /*003a*/ 	.short	(.L_49 - .L_48)
.L_48:
        /*003c*/ 	.word	0x00000000
        /*0040*/ 	.short	0x0002
        /*0042*/ 	.short	0x0010
        /*0044*/ 	.byte	0x00, 0xf5, 0x21, 0x00


	//----- nvinfo : EIATTR_KPARAM_INFO
	.align		4
.L_49:
        /*0048*/ 	.byte	0x04, 0x17
        /*004a*/ 	.short	(.L_51 - .L_50)
.L_50:
        /*004c*/ 	.word	0x00000000
        /*0050*/ 	.short	0x0001
        /*0052*/ 	.short	0x0008
        /*0054*/ 	.byte	0x00, 0xf5, 0x21, 0x00


	//----- nvinfo : EIATTR_KPARAM_INFO
	.align		4
.L_51:
        /*0058*/ 	.byte	0x04, 0x17
        /*005a*/ 	.short	(.L_53 - .L_52)
.L_52:
        /*005c*/ 	.word	0x00000000
        /*0060*/ 	.short	0x0000
        /*0062*/ 	.short	0x0000
        /*0064*/ 	.byte	0x00, 0xf5, 0x21, 0x00


	//----- nvinfo : EIATTR_SPARSE_MMA_MASK
	.align		4
.L_53:
        /*0068*/ 	.byte	0x03, 0x50
        /*006a*/ 	.short	0x0000


	//----- nvinfo : EIATTR_MAXREG_COUNT
	.align		4
        /*006c*/ 	.byte	0x03, 0x1b
        /*006e*/ 	.short	0x00ff


	//----- nvinfo : EIATTR_NUM_BARRIERS
	.align		4
        /*0070*/ 	.byte	0x02, 0x4c
        /*0072*/ 	.byte	0x01
	.zero		1


	//----- nvinfo : EIATTR_MERCURY_ISA_VERSION
	.align		4
        /*0074*/ 	.byte	0x03, 0x5f
        /*0076*/ 	.short	0x0101


	//----- nvinfo : EIATTR_VRC_CTA_INIT_COUNT
	.align		4
        /*0078*/ 	.byte	0x02, 0x4a
	.zero		1
	.zero		1


	//----- nvinfo : EIATTR_EXIT_INSTR_OFFSETS
	.align		4
        /*007c*/ 	.byte	0x04, 0x1c
        /*007e*/ 	.short	(.L_55 - .L_54)


	//   ....[0]....
.L_54:
        /*0080*/ 	.word	0x00000030


	//   ....[1]....
        /*0084*/ 	.word	0x000004d0


	//----- nvinfo : EIATTR_CBANK_PARAM_SIZE
	.align		4
.L_55:
        /*0088*/ 	.byte	0x03, 0x19
        /*008a*/ 	.short	0x0024


	//----- nvinfo : EIATTR_PARAM_CBANK
	.align		4
        /*008c*/ 	.byte	0x04, 0x0a
        /*008e*/ 	.short	(.L_57 - .L_56)
	.align		4
.L_56:
        /*0090*/ 	.word	index@(.nv.constant0._Z10rotateVirtP6coeffsPdS1_iii)
        /*0094*/ 	.short	0x0380
        /*0096*/ 	.short	0x0024


	//----- nvinfo : EIATTR_SW_WAR
	.align		4
.L_57:
        /*0098*/ 	.byte	0x04, 0x36
        /*009a*/ 	.short	(.L_59 - .L_58)
.L_58:
        /*009c*/ 	.word	0x00000008
.L_59:


//--------------------- .nv.info._Z10rotateOccsP6coeffsPdS1_iii --------------------------
	.section	.nv.info._Z10rotateOccsP6coeffsPdS1_iii,"",@"SHT_CUDA_INFO"
	.sectionflags	@""
	.align	4


	//----- nvinfo : EIATTR_CUDA_API_VERSION
	.align		4
        /*0000*/ 	.byte	0x04, 0x37
        /*0002*/ 	.short	(.L_61 - .L_60)
.L_60:
        /*0004*/ 	.word	0x00000082


	//----- nvinfo : EIATTR_KPARAM_INFO
	.align		4
.L_61:
        /*0008*/ 	.byte	0x04, 0x17
        /*000a*/ 	.short	(.L_63 - .L_62)
.L_62:
        /*000c*/ 	.word	0x00000000
        /*0010*/ 	.short	0x0005
        /*0012*/ 	.short	0x0020
        /*0014*/ 	.byte	0x00, 0xf0, 0x11, 0x00


	//----- nvinfo : EIATTR_KPARAM_INFO
	.align		4
.L_63:
        /*0018*/ 	.byte	0x04, 0x17
        /*001a*/ 	.short	(.L_65 - .L_64)
.L_64:
        /*001c*/ 	.word	0x00000000
        /*0020*/ 	.short	0x0004
        /*0022*/ 	.short	0x001c
        /*0024*/ 	.byte	0x00, 0xf0, 0x11, 0x00


	//----- nvinfo : EIATTR_KPARAM_INFO
	.align		4
.L_65:
        /*0028*/ 	.byte	0x04, 0x17
        /*002a*/ 	.short	(.L_67 - .L_66)
.L_66:
        /*002c*/ 	.word	0x00000000
        /*0030*/ 	.short	0x0003
        /*0032*/ 	.short	0x0018
        /*0034*/ 	.byte	0x00, 0xf0, 0x11, 0x00


	//----- nvinfo : EIATTR_KPARAM_INFO
	.align		4
.L_67:
        /*0038*/ 	.byte	0x04, 0x17
        /*003a*/ 	.short	(.L_69 - .L_68)
.L_68:
        /*003c*/ 	.word	0x00000000
        /*0040*/ 	.short	0x0002
        /*0042*/ 	.short	0x0010
        /*0044*/ 	.byte	0x00, 0xf5, 0x21, 0x00


	//----- nvinfo : EIATTR_KPARAM_INFO
	.align		4
.L_69:
        /*0048*/ 	.byte	0x04, 0x17
        /*004a*/ 	.short	(.L_71 - .L_70)
.L_70:
        /*004c*/ 	.word	0x00000000
        /*0050*/ 	.short	0x0001
        /*0052*/ 	.short	0x0008
        /*0054*/ 	.byte	0x00, 0xf5, 0x21, 0x00


	//----- nvinfo : EIATTR_KPARAM_INFO
	.align		4
.L_71:
        /*0058*/ 	.byte	0x04, 0x17
        /*005a*/ 	.short	(.L_73 - .L_72)
.L_72:
        /*005c*/ 	.word	0x00000000
        /*0060*/ 	.short	0x0000
        /*0062*/ 	.short	0x0000
        /*0064*/ 	.byte	0x00, 0xf5, 0x21, 0x00


	//----- nvinfo : EIATTR_SPARSE_MMA_MASK
	.align		4
.L_73:
        /*0068*/ 	.byte	0x03, 0x50
        /*006a*/ 	.short	0x0000


	//----- nvinfo : EIATTR_MAXREG_COUNT
	.align		4
        /*006c*/ 	.byte	0x03, 0x1b
        /*006e*/ 	.short	0x00ff


	//----- nvinfo : EIATTR_NUM_BARRIERS
	.align		4
        /*0070*/ 	.byte	0x02, 0x4c
        /*0072*/ 	.byte	0x01
	.zero		1


	//----- nvinfo : EIATTR_MERCURY_ISA_VERSION
	.align		4
        /*0074*/ 	.byte	0x03, 0x5f
        /*0076*/ 	.short	0x0101


	//----- nvinfo : EIATTR_VRC_CTA_INIT_COUNT
	.align		4
        /*0078*/ 	.byte	0x02, 0x4a
	.zero		1
	.zero		1


	//----- nvinfo : EIATTR_EXIT_INSTR_OFFSETS
	.align		4
        /*007c*/ 	.byte	0x04, 0x1c
        /*007e*/ 	.short	(.L_75 - .L_74)


	//   ....[0]....
.L_74:
        /*0080*/ 	.word	0x00000030


	//   ....[1]....
        /*0084*/ 	.word	0x000004b0


	//----- nvinfo : EIATTR_CBANK_PARAM_SIZE
	.align		4
.L_75:
        /*0088*/ 	.byte	0x03, 0x19
        /*008a*/ 	.short	0x0024


	//----- nvinfo : EIATTR_PARAM_CBANK
	.align		4
        /*008c*/ 	.byte	0x04, 0x0a
        /*008e*/ 	.short	(.L_77 - .L_76)
	.align		4
.L_76:
        /*0090*/ 	.word	index@(.nv.constant0._Z10rotateOccsP6coeffsPdS1_iii)
        /*0094*/ 	.short	0x0380
        /*0096*/ 	.short	0x0024


	//----- nvinfo : EIATTR_SW_WAR
	.align		4
.L_77:
        /*0098*/ 	.byte	0x04, 0x36
        /*009a*/ 	.short	(.L_79 - .L_78)
.L_78:
        /*009c*/ 	.word	0x00000008
.L_79:


//--------------------- .nv.info._Z11computeVirtP6coeffsPdS1_iiidd --------------------------
	.section	.nv.info._Z11computeVirtP6coeffsPdS1_iiidd,"",@"SHT_CUDA_INFO"
	.sectionflags	@""
	.align	4


	//----- nvinfo : EIATTR_CUDA_API_VERSION
	.align		4
        /*0000*/ 	.byte	0x04, 0x37
        /*0002*/ 	.short	(.L_81 - .L_80)
.L_80:
        /*0004*/ 	.word	0x00000082


	//----- nvinfo : EIATTR_KPARAM_INFO
	.align		4
.L_81:
        /*0008*/ 	.byte	0x04, 0x17
        /*000a*/ 	.short	(.L_83 - .L_82)
.L_82:
        /*000c*/ 	.word	0x00000000
        /*0010*/ 	.short	0x0007
        /*0012*/ 	.short	0x0030
        /*0014*/ 	.byte	0x00, 0xf0, 0x21, 0x00


	//----- nvinfo : EIATTR_KPARAM_INFO
	.align		4
.L_83:
        /*0018*/ 	.byte	0x04, 0x17
        /*001a*/ 	.short	(.L_85 - .L_84)
.L_84:
        /*001c*/ 	.word	0x00000000
        /*0020*/ 	.short	0x0006
        /*0022*/ 	.short	0x0028
        /*0024*/ 	.byte	0x00, 0xf0, 0x21, 0x00


	//----- nvinfo : EIATTR_KPARAM_INFO
	.align		4
.L_85:
        /*0028*/ 	.byte	0x04, 0x17
        /*002a*/ 	.short	(.L_87 - .L_86)
.L_86:
        /*002c*/ 	.word	0x00000000
        /*0030*/ 	.short	0x0005
        /*0032*/ 	.short	0x0020
        /*0034*/ 	.byte	0x00, 0xf0, 0x11, 0x00


	//----- nvinfo : EIATTR_KPARAM_INFO
	.align		4
.L_87:
        /*0038*/ 	.byte	0x04, 0x17
        /*003a*/ 	.short	(.L_89 - .L_88)
.L_88:
        /*003c*/ 	.word	0x00000000
        /*0040*/ 	.short	0x0004
        /*0042*/ 	.short	0x001c
        /*0044*/ 	.byte	0x00, 0xf0, 0x11, 0x00


	//----- nvinfo : EIATTR_KPARAM_INFO
	.align		4
.L_89:
        /*0048*/ 	.byte	0x04, 0x17
        /*004a*/ 	.short	(.L_91 - .L_90)
.L_90:
        /*004c*/ 	.word	0x00000000
        /*0050*/ 	.short	0x0003
        /*0052*/ 	.short	0x0018
        /*0054*/ 	.byte	0x00, 0xf0, 0x11, 0x00


	//----- nvinfo : EIATTR_KPARAM_INFO
	.align		4
.L_91:
        /*0058*/ 	.byte	0x04, 0x17
        /*005a*/ 	.short	(.L_93 - .L_92)
.L_92:
        /*005c*/ 	.word	0x00000000
        /*0060*/ 	.short	0x0002
        /*0062*/ 	.short	0x0010
        /*0064*/ 	.byte	0x00, 0xf5, 0x21, 0x00


	//----- nvinfo : EIATTR_KPARAM_INFO
	.align		4
.L_93:
        /*0068*/ 	.byte	0x04, 0x17
        /*006a*/ 	.short	(.L_95 - .L_94)
.L_94:
        /*006c*/ 	.word	0x00000000
        /*0070*/ 	.short	0x0001
        /*0072*/ 	.short	0x0008
        /*0074*/ 	.byte	0x00, 0xf5, 0x21, 0x00


	//----- nvinfo : EIATTR_KPARAM_INFO
	.align		4
.L_95:
        /*0078*/ 	.byte	0x04, 0x17
        /*007a*/ 	.short	(.L_97 - .L_96)
.L_96:
        /*007c*/ 	.word	0x00000000
        /*0080*/ 	.short	0x0000
        /*0082*/ 	.short	0x0000
        /*0084*/ 	.byte	0x00, 0xf5, 0x21, 0x00


	//----- nvinfo : EIATTR_SPARSE_MMA_MASK
	.align		4
.L_97:
        /*0088*/ 	.byte	0x03, 0x50
        /*008a*/ 	.short	0x0000


	//----- nvinfo : EIATTR_MAXREG_COUNT
	.align		4
        /*008c*/ 	.byte	0x03, 0x1b
        /*008e*/ 	.short	0x00ff


	//----- nvinfo : EIATTR_NUM_BARRIERS
	.align		4
        /*0090*/ 	.byte	0x02, 0x4c
        /*0092*/ 	.byte	0x01
	.zero		1


	//----- nvinfo : EIATTR_MERCURY_ISA_VERSION
	.align		4
        /*0094*/ 	.byte	0x03, 0x5f
        /*0096*/ 	.short	0x0101


	//----- nvinfo : EIATTR_INT_WARP_WIDE_INSTR_OFFSETS
	.align		4
        /*0098*/ 	.byte	0x04, 0x31
        /*009a*/ 	.short	(.L_99 - .L_98)


	//   ....[0]....
.L_98:
        /*009c*/ 	.word	0x00000bd0


	//   ....[1]....
        /*00a0*/ 	.word	0x00000cd0


	//   ....[2]....
        /*00a4*/ 	.word	0x00001640


	//   ....[3]....
        /*00a8*/ 	.word	0x00001710


	//   ....[4]....
        /*00ac*/ 	.word	0x00002040


	//   ....[5]....
        /*00b0*/ 	.word	0x00002110


	//----- nvinfo : EIATTR_VRC_CTA_INIT_COUNT
	.align		4
.L_99:
        /*00b4*/ 	.byte	0x02, 0x4a
	.zero		1
	.zero		1


	//----- nvinfo : EIATTR_EXIT_INSTR_OFFSETS
	.align		4
        /*00b8*/ 	.byte	0x04, 0x1c
        /*00ba*/ 	.short	(.L_101 - .L_100)


	//   ....[0]....
.L_100:
        /*00bc*/ 	.word	0x000000a0


	//   ....[1]....
        /*00c0*/ 	.word	0x00000dc0


	//   ....[2]....
        /*00c4*/ 	.word	0x000021e0


	//----- nvinfo : EIATTR_CRS_STACK_SIZE
	.align		4
.L_101:
        /*00c8*/ 	.byte	0x04, 0x1e
        /*00ca*/ 	.short	(.L_103 - .L_102)
.L_102:
        /*00cc*/ 	.word	0x00000000


	//----- nvinfo : EIATTR_CBANK_PARAM_SIZE
	.align		4
.L_103:
        /*00d0*/ 	.byte	0x03, 0x19
        /*00d2*/ 	.short	0x0038


	//----- nvinfo : EIATTR_PARAM_CBANK
	.align		4
        /*00d4*/ 	.byte	0x04, 0x0a
        /*00d6*/ 	.short	(.L_105 - .L_104)
	.align		4
.L_104:
        /*00d8*/ 	.word	index@(.nv.constant0._Z11computeVirtP6coeffsPdS1_iiidd)
        /*00dc*/ 	.short	0x0380
        /*00de*/ 	.short	0x0038


	//----- nvinfo : EIATTR_SW_WAR
	.align		4
.L_105:
        /*00e0*/ 	.byte	0x04, 0x36
        /*00e2*/ 	.short	(.L_107 - .L_106)
.L_106:
        /*00e4*/ 	.word	0x00000008
.L_107:


//--------------------- .nv.info._Z11computeOccsP6coeffsPdS1_iiidd --------------------------
	.section	.nv.info._Z11computeOccsP6coeffsPdS1_iiidd,"",@"SHT_CUDA_INFO"
	.sectionflags	@""
	.align	4


	//----- nvinfo : EIATTR_CUDA_API_VERSION
	.align		4
        /*0000*/ 	.byte	0x04, 0x37
        /*0002*/ 	.short	(.L_109 - .L_108)
.L_108:
        /*0004*/ 	.word	0x00000082


	//----- nvinfo : EIATTR_KPARAM_INFO
	.align		4
.L_109:
        /*0008*/ 	.byte	0x04, 0x17
        /*000a*/ 	.short	(.L_111 - .L_110)
.L_110:
        /*000c*/ 	.word	0x00000000
        /*0010*/ 	.short	0x0007
        /*0012*/ 	.short	0x0030
        /*0014*/ 	.byte	0x00, 0xf0, 0x21, 0x00


	//----- nvinfo : EIATTR_KPARAM_INFO
	.align		4
.L_111:
        /*0018*/ 	.byte	0x04, 0x17
        /*001a*/ 	.short	(.L_113 - .L_112)
.L_112:
        /*001c*/ 	.word	0x00000000
        /*0020*/ 	.short	0x0006
        /*0022*/ 	.short	0x0028
        /*0024*/ 	.byte	0x00, 0xf0, 0x21, 0x00


	//----- nvinfo : EIATTR_KPARAM_INFO
	.align		4
.L_113:
        /*0028*/ 	.byte	0x04, 0x17
        /*002a*/ 	.short	(.L_115 - .L_114)
.L_114:
        /*002c*/ 	.word	0x00000000
        /*0030*/ 	.short	0x0005
        /*0032*/ 	.short	0x0020
        /*0034*/ 	.byte	0x00, 0xf0, 0x11, 0x00


	//----- nvinfo : EIATTR_KPARAM_INFO
	.align		4
.L_115:
        /*0038*/ 	.byte	0x04, 0x17
        /*003a*/ 	.short	(.L_117 - .L_116)
.L_116:
        /*003c*/ 	.word	0x00000000
        /*0040*/ 	.short	0x0004
        /*0042*/ 	.short	0x001c
        /*0044*/ 	.byte	0x00, 0xf0, 0x11, 0x00


	//----- nvinfo : EIATTR_KPARAM_INFO
	.align		4
.L_117:
        /*0048*/ 	.byte	0x04, 0x17
        /*004a*/ 	.short	(.L_119 - .L_118)
.L_118:
        /*004c*/ 	.word	0x00000000
        /*0050*/ 	.short	0x0003
        /*0052*/ 	.short	0x0018
        /*0054*/ 	.byte	0x00, 0xf0, 0x11, 0x00


	//----- nvinfo : EIATTR_KPARAM_INFO
	.align		4
.L_119:
        /*0058*/ 	.byte	0x04, 0x17
        /*005a*/ 	.short	(.L_121 - .L_120)
.L_120:
        /*005c*/ 	.word	0x00000000
        /*0060*/ 	.short	0x0002
        /*0062*/ 	.short	0x0010
        /*0064*/ 	.byte	0x00, 0xf5, 0x21, 0x00


	//----- nvinfo : EIATTR_KPARAM_INFO
	.align		4
.L_121:
        /*0068*/ 	.byte	0x04, 0x17
        /*006a*/ 	.short	(.L_123 - .L_122)
.L_122:
        /*006c*/ 	.word	0x00000000
        /*0070*/ 	.short	0x0001
        /*0072*/ 	.short	0x0008
        /*0074*/ 	.byte	0x00, 0xf5, 0x21, 0x00


	//----- nvinfo : EIATTR_KPARAM_INFO
	.align		4
.L_123:
        /*0078*/ 	.byte	0x04, 0x17
        /*007a*/ 	.short	(.L_125 - .L_124)
.L_124:
        /*007c*/ 	.word	0x00000000
        /*0080*/ 	.short	0x0000
        /*0082*/ 	.short	0x0000
        /*0084*/ 	.byte	0x00, 0xf5, 0x21, 0x00


	//----- nvinfo : EIATTR_SPARSE_MMA_MASK
	.align		4
.L_125:
        /*0088*/ 	.byte	0x03, 0x50
        /*008a*/ 	.short	0x0000


	//----- nvinfo : EIATTR_MAXREG_COUNT
	.align		4
        /*008c*/ 	.byte	0x03, 0x1b
        /*008e*/ 	.short	0x00ff


	//----- nvinfo : EIATTR_NUM_BARRIERS
	.align		4
        /*0090*/ 	.byte	0x02, 0x4c
        /*0092*/ 	.byte	0x01
	.zero		1


	//----- nvinfo : EIATTR_MERCURY_ISA_VERSION
	.align		4
        /*0094*/ 	.byte	0x03, 0x5f
        /*0096*/ 	.short	0x0101


	//----- nvinfo : EIATTR_INT_WARP_WIDE_INSTR_OFFSETS
	.align		4
        /*0098*/ 	.byte	0x04, 0x31
        /*009a*/ 	.short	(.L_127 - .L_126)


	//   ....[0]....
.L_126:
        /*009c*/ 	.word	0x00000c10


	//   ....[1]....
        /*00a0*/ 	.word	0x00000d10


	//   ....[2]....
        /*00a4*/ 	.word	0x000016b0


	//   ....[3]....
        /*00a8*/ 	.word	0x00001780


	//   ....[4]....
        /*00ac*/ 	.word	0x000020b0


	//   ....[5]....
        /*00b0*/ 	.word	0x00002180


	//----- nvinfo : EIATTR_VRC_CTA_INIT_COUNT
	.align		4
.L_127:
        /*00b4*/ 	.byte	0x02, 0x4a
	.zero		1
	.zero		1


	//----- nvinfo : EIATTR_EXIT_INSTR_OFFSETS
	.align		4
        /*00b8*/ 	.byte	0x04, 0x1c
        /*00ba*/ 	.short	(.L_129 - .L_128)


	//   ....[0]....
.L_128:
        /*00bc*/ 	.word	0x000000b0


	//   ....[1]....
        /*00c0*/ 	.word	0x00000dd0


	//   ....[2]....
        /*00c4*/ 	.word	0x00002250


	//----- nvinfo : EIATTR_CRS_STACK_SIZE
	.align		4
.L_129:
        /*00c8*/ 	.byte	0x04, 0x1e
        /*00ca*/ 	.short	(.L_131 - .L_130)
.L_130:
        /*00cc*/ 	.word	0x00000000


	//----- nvinfo : EIATTR_CBANK_PARAM_SIZE
	.align		4
.L_131:
        /*00d0*/ 	.byte	0x03, 0x19
        /*00d2*/ 	.short	0x0038


	//----- nvinfo : EIATTR_PARAM_CBANK
	.align		4
        /*00d4*/ 	.byte	0x04, 0x0a
        /*00d6*/ 	.short	(.L_133 - .L_132)
	.align		4
.L_132:
        /*00d8*/ 	.word	index@(.nv.constant0._Z11computeOccsP6coeffsPdS1_iiidd)
        /*00dc*/ 	.short	0x0380
        /*00de*/ 	.short	0x0038


	//----- nvinfo : EIATTR_SW_WAR
	.align		4
.L_133:
        /*00e0*/ 	.byte	0x04, 0x36
        /*00e2*/ 	.short	(.L_135 - .L_134)
.L_134:
        /*00e4*/ 	.word	0x00000008
.L_135:


//--------------------- .nv.info._Z12density_cudaPdiS_iiiiiddd --------------------------
	.section	.nv.info._Z12density_cudaPdiS_iiiiiddd,"",@"SHT_CUDA_INFO"
	.sectionflags	@""
	.align	4


	//----- nvinfo : EIATTR_CUDA_API_VERSION
	.align		4
        /*0000*/ 	.byte	0x04, 0x37
        /*0002*/ 	.short	(.L_137 - .L_136)
.L_136:
        /*0004*/ 	.word	0x00000082


	//----- nvinfo : EIATTR_KPARAM_INFO
	.align		4
.L_137:
        /*0008*/ 	.byte	0x04, 0x17
        /*000a*/ 	.short	(.L_139 - .L_138)
.L_138:
        /*000c*/ 	.word	0x00000000
        /*0010*/ 	.short	0x000a
        /*0012*/ 	.short	0x0040
        /*0014*/ 	.byte	0x00, 0xf0, 0x21, 0x00


	//----- nvinfo : EIATTR_KPARAM_INFO
	.align		4
.L_139:
        /*0018*/ 	.byte	0x04, 0x17
        /*001a*/ 	.short	(.L_141 - .L_140)
.L_140:
        /*001c*/ 	.word	0x00000000
        /*0020*/ 	.short	0x0009
        /*0022*/ 	.short	0x0038
        /*0024*/ 	.byte	0x00, 0xf0, 0x21, 0x00


	//----- nvinfo : EIATTR_KPARAM_INFO
	.align		4
.L_141:
        /*0028*/ 	.byte	0x04, 0x17
        /*002a*/ 	.short	(.L_143 - .L_142)
.L_142:
        /*002c*/ 	.word	0x00000000
        /*0030*/ 	.short	0x0008
        /*0032*/ 	.short	0x0030
        /*0034*/ 	.byte	0x00, 0xf0, 0x21, 0x00


	//----- nvinfo : EIATTR_KPARAM_INFO
	.align		4
.L_143:
        /*0038*/ 	.byte	0x04, 0x17
        /*003a*/ 	.short	(.L_145 - .L_144)
.L_144:
        /*003c*/ 	.word	0x00000000
        /*0040*/ 	.short	0x0007
        /*0042*/ 	.short	0x0028
        /*0044*/ 	.byte	0x00, 0xf0, 0x11, 0x00


	//----- nvinfo : EIATTR_KPARAM_INFO
	.align		4
.L_145:
        /*0048*/ 	.byte	0x04, 0x17
        /*004a*/ 	.short	(.L_147 - .L_146)
.L_146:
        /*004c*/ 	.word	0x00000000
        /*0050*/ 	.short	0x0006
        /*0052*/ 	.short	0x0024
        /*0054*/ 	.byte	0x00, 0xf0, 0x11, 0x00


	//----- nvinfo : EIATTR_KPARAM_INFO
	.align		4
.L_147:
        /*0058*/ 	.byte	0x04, 0x17
        /*005a*/ 	.short	(.L_149 - .L_148)
.L_148:
        /*005c*/ 	.word	0x00000000
        /*0060*/ 	.short	0x0005
        /*0062*/ 	.short	0x0020
        /*0064*/ 	.byte	0x00, 0xf0, 0x11, 0x00


	//----- nvinfo : EIATTR_KPARAM_INFO
	.align		4
.L_149:
        /*0068*/ 	.byte	0x04, 0x17
        /*006a*/ 	.short	(.L_151 - .L_150)
.L_150:
        /*006c*/ 	.word	0x00000000
        /*0070*/ 	.short	0x0004
        /*0072*/ 	.short	0x001c
        /*0074*/ 	.byte	0x00, 0xf0, 0x11, 0x00


	//----- nvinfo : EIATTR_KPARAM_INFO
	.align		4
.L_151:
        /*0078*/ 	.byte	0x04, 0x17
        /*007a*/ 	.short	(.L_153 - .L_152)
.L_152:
        /*007c*/ 	.word	0x00000000
        /*0080*/ 	.short	0x0003
        /*0082*/ 	.short	0x0018
        /*0084*/ 	.byte	0x00, 0xf0, 0x11, 0x00


	//----- nvinfo : EIATTR_KPARAM_INFO
	.align		4
.L_153:
        /*0088*/ 	.byte	0x04, 0x17
        /*008a*/ 	.short	(.L_155 - .L_154)
.L_154:
        /*008c*/ 	.word	0x00000000
        /*0090*/ 	.short	0x0002
        /*0092*/ 	.short	0x0010
        /*0094*/ 	.byte	0x00, 0xf5, 0x21, 0x00


	//----- nvinfo : EIATTR_KPARAM_INFO
	.align		4
.L_155:
        /*0098*/ 	.byte	0x04, 0x17
        /*009a*/ 	.short	(.L_157 - .L_156)
.L_156:
        /*009c*/ 	.word	0x00000000
        /*00a0*/ 	.short	0x0001
        /*00a2*/ 	.short	0x0008
        /*00a4*/ 	.byte	0x00, 0xf0, 0x11, 0x00


	//----- nvinfo : EIATTR_KPARAM_INFO
	.align		4
.L_157:
        /*00a8*/ 	.byte	0x04, 0x17
        /*00aa*/ 	.short	(.L_159 - .L_158)
.L_158:
        /*00ac*/ 	.word	0x00000000
        /*00b0*/ 	.short	0x0000
        /*00b2*/ 	.short	0x0000
        /*00b4*/ 	.byte	0x00, 0xf5, 0x21, 0x00


	//----- nvinfo : EIATTR_SPARSE_MMA_MASK
	.align		4
.L_159:
        /*00b8*/ 	.byte	0x03, 0x50
        /*00ba*/ 	.short	0x0000


	//----- nvinfo : EIATTR_MAXREG_COUNT
	.align		4
        /*00bc*/ 	.byte	0x03, 0x1b
        /*00be*/ 	.short	0x00ff


	//----- nvinfo : EIATTR_MERCURY_ISA_VERSION
	.align		4
        /*00c0*/ 	.byte	0x03, 0x5f
        /*00c2*/ 	.short	0x0101


	//----- nvinfo : EIATTR_VRC_CTA_INIT_COUNT
	.align		4
        /*00c4*/ 	.byte	0x02, 0x4a
	.zero		1
	.zero		1


	//----- nvinfo : EIATTR_EXIT_INSTR_OFFSETS
	.align		4
        /*00c8*/ 	.byte	0x04, 0x1c
        /*00ca*/ 	.short	(.L_161 - .L_160)


	//   ....[0]....
.L_160:
        /*00cc*/ 	.word	0x000000a0


	//   ....[1]....
        /*00d0*/ 	.word	0x00000550


	//   ....[2]....
        /*00d4*/ 	.word	0x000019b0


	//   ....[3]....
        /*00d8*/ 	.word	0x00002cb0


	//   ....[4]....
        /*00dc*/ 	.word	0x00004ec0


	//----- nvinfo : EIATTR_CRS_STACK_SIZE
	.align		4
.L_161:
        /*00e0*/ 	.byte	0x04, 0x1e
        /*00e2*/ 	.short	(.L_163 - .L_162)
.L_162:
        /*00e4*/ 	.word	0x00000000


	//----- nvinfo : EIATTR_CBANK_PARAM_SIZE
	.align		4
.L_163:
        /*00e8*/ 	.byte	0x03, 0x19
        /*00ea*/ 	.short	0x0048


	//----- nvinfo : EIATTR_PARAM_CBANK
	.align		4
        /*00ec*/ 	.byte	0x04, 0x0a
        /*00ee*/ 	.short	(.L_165 - .L_164)
	.align		4
.L_164:
        /*00f0*/ 	.word	index@(.nv.constant0._Z12density_cudaPdiS_iiiiiddd)
        /*00f4*/ 	.short	0x0380
        /*00f6*/ 	.short	0x0048


	//----- nvinfo : EIATTR_SW_WAR
	.align		4
.L_165:
        /*00f8*/ 	.byte	0x04, 0x36
        /*00fa*/ 	.short	(.L_167 - .L_166)
.L_166:
        /*00fc*/ 	.word	0x00000008
.L_167:


//--------------------- .nv.callgraph             --------------------------
	.section	.nv.callgraph,"",@"SHT_CUDA_CALLGRAPH"
	.align	4
	.sectionentsize	8
	.align		4
        /*0000*/ 	.word	0x00000000
	.align		4
        /*0004*/ 	.word	0xffffffff
	.align		4
        /*0008*/ 	.word	0x00000000
	.align		4
        /*000c*/ 	.word	0xfffffffe
	.align		4
        /*0010*/ 	.word	0x00000000
	.align		4
        /*0014*/ 	.word	0xfffffffd
	.align		4
        /*0018*/ 	.word	0x00000000
	.align		4
        /*001c*/ 	.word	0xfffffffc


//--------------------- .text._Z10rotateVirtP6coeffsPdS1_iii --------------------------
	.section	.text._Z10rotateVirtP6coeffsPdS1_iii,"ax",@progbits
	.align	128
        .global         _Z10rotateVirtP6coeffsPdS1_iii
        .type           _Z10rotateVirtP6coeffsPdS1_iii,@function
        .size           _Z10rotateVirtP6coeffsPdS1_iii,(.L_x_146 - _Z10rotateVirtP6coeffsPdS1_iii)
        .other          _Z10rotateVirtP6coeffsPdS1_iii,@"STO_CUDA_ENTRY STV_DEFAULT"
_Z10rotateVirtP6coeffsPdS1_iii:
.text._Z10rotateVirtP6coeffsPdS1_iii:
[----:B------:R-:W-:Y:S08]  /*0000*/  LDC R1, c[0x0][0x37c] ;  /* 0x0000df00ff017b82 */ /* 0x000ff00000000800 */
[----:B------:R-:W0:Y:S02]  /*0010*/  LDC R3, c[0x0][0x39c] ;  /* 0x0000e700ff037b82 */ /* 0x000e240000000800 */
[----:B0-----:R-:W-:-:S13]  /*0020*/  ISETP.GE.AND P0, PT, R3, -0xff, PT ;  /* 0xffffff010300780c */ /* 0x001fda0003f06270 */
[----:B------:R-:W-:Y:S05]  /*0030*/  @!P0 EXIT ;  /* 0x000000000000894d */ /* 0x000fea0003800000 */
[----:B------:R-:W0:Y:S01]  /*0040*/  S2R R0, SR_TID.X ;  /* 0x0000000000007919 */ /* 0x000e220000002100 */
[----:B------:R-:W-:Y:S01]  /*0050*/  S2UR UR6, SR_CTAID.X ;  /* 0x00000000000679c3 */ /* 0x000fe20000002500 */
[----:B------:R-:W-:Y:S01]  /*0060*/  UMOV UR4, 0x400 ;  /* 0x0000040000047882 */ /* 0x000fe20000000000 */
[----:B------:R-:W-:Y:S01]  /*0070*/  SHF.R.S32.HI R2, RZ, 0x1f, R3 ;  /* 0x0000001fff027819 */ /* 0x000fe20000011403 */
[----:B------:R-:W-:Y:S01]  /*0080*/  UIADD3 UR4, UPT, UPT, UR4, 0x18, URZ ;  /* 0x0000001804047890 */ /* 0x000fe2000fffe0ff */
[----:B------:R-:W1:Y:S02]  /*0090*/  LDCU.64 UR8, c[0x0][0x358] ;  /* 0x00006b00ff0877ac */ /* 0x000e640008000a00 */
[----:B------:R-:W-:Y:S01]  /*00a0*/  LEA.HI R14, R2, R3, RZ, 0x8 ;  /* 0x00000003020e7211 */ /* 0x000fe200078f40ff */
[----:B------:R-:W-:Y:S01]  /*00b0*/  IMAD.MOV.U32 R3, RZ, RZ, RZ ;  /* 0x000000ffff037224 */ /* 0x000fe200078e00ff */
[----:B------:R-:W2:Y:S02]  /*00c0*/  S2UR UR5, SR_CgaCtaId ;  /* 0x00000000000579c3 */ /* 0x000ea40000008800 */
[----:B------:R-:W-:-:S06]  /*00d0*/  SHF.R.S32.HI R14, RZ, 0x8, R14 ;  /* 0x00000008ff0e7819 */ /* 0x000fcc000001140e */
[----:B------:R-:W3:Y:S08]  /*00e0*/  LDC R15, c[0x0][0x398] ;  /* 0x0000e600ff0f7b82 */ /* 0x000ef00000000800 */
[----:B------:R-:W4:Y:S01]  /*00f0*/  LDC.64 R8, c[0x0][0x380] ;  /* 0x0000e000ff087b82 */ /* 0x000f220000000a00 */
[----:B--2---:R-:W-:-:S06]  /*0100*/  ULEA UR4, UR5, UR4, 0x18 ;  /* 0x0000000405047291 */ /* 0x004fcc000f8ec0ff */
[----:B0-----:R-:W-:Y:S01]  /*0110*/  LEA R16, R0, UR4, 0x3 ;  /* 0x0000000400107c11 */ /* 0x001fe2000f8e18ff */
[----:B------:R-:W-:Y:S01]  /*0120*/  UMOV UR4, URZ ;  /* 0x000000ff00047c82 */ /* 0x000fe20008000000 */
[C---:B---3--:R-:W-:Y:S02]  /*0130*/  IMAD R2, R15.reuse, UR6, RZ ;  /* 0x000000060f027c24 */ /* 0x048fe4000f8e02ff */
[----:B------:R-:W-:Y:S02]  /*0140*/  VIADD R15, R15, UR6 ;  /* 0x000000060f0f7c36 */ /* 0x000fe40008000000 */
[----:B-1--4-:R-:W-:-:S07]  /*0150*/  IMAD.WIDE.U32 R8, R2, 0x18, R8 ;  /* 0x0000001802087825 */ /* 0x012fce00078e0008 */
.L_x_2:
[----:B0-----:R-:W0:Y:S01]  /*0160*/  LDCU UR5, c[0x0][0x39c] ;  /* 0x00007380ff0577ac */ /* 0x001e220008000800 */
[----:B------:R-:W1:Y:S08]  /*0170*/  LDC.64 R10, c[0x0][0x388] ;  /* 0x0000e200ff0a7b82 */ /* 0x000e700000000a00 */
[----:B------:R-:W-:Y:S01]  /*0180*/  BAR.SYNC.DEFER_BLOCKING 0x0 ;  /* 0x0000000000007b1d */ /* 0x000fe20000010000 */
[----:B0-----:R-:W-:Y:S01]  /*0190*/  ISETP.GE.AND P0, PT, R0, UR5, PT ;  /* 0x0000000500007c0c */ /* 0x001fe2000bf06270 */
[----:B------:R-:W-:-:S04]  /*01a0*/  IMAD R5, R15, UR5, R0 ;  /* 0x000000050f057c24 */ /* 0x000fc8000f8e0200 */
[----:B------:R-:W0:Y:S01]  /*01b0*/  LDCU UR5, c[0x0][0x39c] ;  /* 0x00007380ff0577ac */ /* 0x000e220008000800 */
[----:B-1----:R-:W-:Y:S01]  /*01c0*/  IMAD.WIDE R10, R5, 0x8, R10 ;  /* 0x00000008050a7825 */ /* 0x002fe200078e020a */
[----:B------:R-:W-:Y:S01]  /*01d0*/  CS2R R4, SRZ ;  /* 0x0000000000047805 */ /* 0x000fe2000001ff00 */
[----:B------:R-:W2:Y:S05]  /*01e0*/  LDG.E.U8 R6, desc[UR8][R8.64+0x14] ;  /* 0x0000140808067981 */ /* 0x000eaa000c1e1100 */
[----:B------:R-:W3:Y:S01]  /*01f0*/  @!P0 LDG.E.64 R4, desc[UR8][R10.64] ;  /* 0x000000080a048981 */ /* 0x000ee2000c1e1b00 */
[----:B0-----:R-:W-:Y:S02]  /*0200*/  ISETP.GE.AND P1, PT, R0, UR5, PT ;  /* 0x0000000500007c0c */ /* 0x001fe4000bf26270 */
[----:B--2---:R-:W-:Y:S01]  /*0210*/  ISETP.NE.AND P2, PT, R6, RZ, PT ;  /* 0x000000ff0600720c */ /* 0x004fe20003f45270 */
[----:B---3--:R0:W-:-:S12]  /*0220*/  STS.64 [R16], R4 ;  /* 0x0000000410007388 */ /* 0x0081d80000000a00 */
[----:B------:R-:W-:Y:S05]  /*0230*/  @!P2 BRA `(.L_x_0) ;  /* 0x000000000088a947 */ /* 0x000fea0003800000 */
[----:B------:R-:W1:Y:S01]  /*0240*/  S2UR UR5, SR_CgaCtaId ;  /* 0x00000000000579c3 */ /* 0x000e620000008800 */
[----:B------:R-:W-:Y:S01]  /*0250*/  UMOV UR6, 0x400 ;  /* 0x0000040000067882 */ /* 0x000fe20000000000 */
[----:B0-----:R-:W-:Y:S01]  /*0260*/  MOV R4, R2 ;  /* 0x0000000200047202 */ /* 0x001fe20000000f00 */
[----:B------:R-:W-:-:S05]  /*0270*/  IMAD.MOV.U32 R5, RZ, RZ, R3 ;  /* 0x000000ffff057224 */ /* 0x000fca00078e0003 */
[----:B------:R-:W0:Y:S01]  /*0280*/  LDC.64 R12, c[0x0][0x380] ;  /* 0x0000e000ff0c7b82 */ /* 0x000e220000000a00 */
[----:B-1----:R-:W-:-:S03]  /*0290*/  ULEA UR6, UR5, UR6, 0x18 ;  /* 0x0000000605067291 */ /* 0x002fc6000f8ec0ff */
[----:B------:R-:W-:-:S09]  /*02a0*/  UMOV UR5, URZ ;  /* 0x000000ff00057c82 */ /* 0x000fd20008000000 */
.L_x_1:
[----:B------:R-:W-:Y:S01]  /*02b0*/  IMAD R5, R5, 0x18, RZ ;  /* 0x0000001805057824 */ /* 0x000fe200078e02ff */
[----:B------:R-:W1:Y:S01]  /*02c0*/  @!P0 LDC R22, c[0x0][0x39c] ;  /* 0x0000e700ff168b82 */ /* 0x000e620000000800 */
[----:B0-----:R-:W-:-:S05]  /*02d0*/  IMAD.WIDE.U32 R20, R4, 0x18, R12 ;  /* 0x0000001804147825 */ /* 0x001fca00078e000c */
[----:B------:R-:W-:Y:S02]  /*02e0*/  IADD3 R21, PT, PT, R21, R5, RZ ;  /* 0x0000000515157210 */ /* 0x000fe40007ffe0ff */
[----:B------:R-:W0:Y:S03]  /*02f0*/  @!P0 LDC.64 R18, c[0x0][0x390] ;  /* 0x0000e400ff128b82 */ /* 0x000e260000000a00 */
[----:B------:R-:W2:Y:S04]  /*0300*/  LDG.E R26, desc[UR8][R20.64+0x10] ;  /* 0x00001008141a7981 */ /* 0x000ea8000c1e1900 */
[----:B------:R-:W3:Y:S04]  /*0310*/  LDG.E.64 R4, desc[UR8][R20.64] ;  /* 0x0000000814047981 */ /* 0x000ee8000c1e1b00 */
[----:B------:R-:W3:Y:S01]  /*0320*/  LDG.E.64 R6, desc[UR8][R20.64+0x8] ;  /* 0x0000080814067981 */ /* 0x000ee2000c1e1b00 */
[----:B--2---:R-:W-:-:S04]  /*0330*/  @!P0 VIADD R17, R26, 0xffffffff ;  /* 0xffffffff1a118836 */ /* 0x004fc80000000000 */
[----:B-1----:R-:W-:-:S04]  /*0340*/  @!P0 IMAD R17, R17, R22, R0 ;  /* 0x0000001611118224 */ /* 0x002fc800078e0200 */
[----:B0-----:R-:W-:-:S06]  /*0350*/  @!P0 IMAD.WIDE R22, R17, 0x8, R18 ;  /* 0x0000000811168825 */ /* 0x001fcc00078e0212 */
[----:B------:R-:W2:Y:S01]  /*0360*/  @!P0 LDG.E.64 R22, desc[UR8][R22.64] ;  /* 0x0000000816168981 */ /* 0x000ea2000c1e1b00 */
[----:B------:R-:W-:-:S03]  /*0370*/  UIADD3 UR5, UPT, UPT, UR5, 0x1, URZ ;  /* 0x0000000105057890 */ /* 0x000fc6000fffe0ff */
[----:B------:R-:W-:Y:S03]  /*0380*/  STS [UR6+0x10], R26 ;  /* 0x0000101aff007988 */ /* 0x000fe60008000806 */
[----:B------:R-:W-:Y:S01]  /*0390*/  IADD3 R17, PT, PT, R2, UR5, RZ ;  /* 0x0000000502117c10 */ /* 0x000fe2000fffe0ff */
[----:B---3--:R-:W-:Y:S04]  /*03a0*/  STS.128 [UR6], R4 ;  /* 0x00000004ff007988 */ /* 0x008fe80008000c06 */
[----:B------:R-:W0:Y:S01]  /*03b0*/  @!P0 LDS.64 R18, [R16] ;  /* 0x0000000010128984 */ /* 0x000e220000000a00 */
[----:B------:R-:W-:Y:S01]  /*03c0*/  IMAD.WIDE.U32 R20, R17, 0x18, R12 ;  /* 0x0000001811147825 */ /* 0x000fe200078e000c */
[----:B--2---:R-:W-:-:S08]  /*03d0*/  @!P0 DMUL R24, R6, R22 ;  /* 0x0000001606188228 */ /* 0x004fd00000000000 */
[----:B0-----:R-:W-:-:S07]  /*03e0*/  @!P0 DFMA R18, R4, R18, -R24 ;  /* 0x000000120412822b */ /* 0x001fce0000000818 */
[----:B------:R1:W-:Y:S01]  /*03f0*/  @!P0 STS.64 [R16], R18 ;  /* 0x0000001210008388 */ /* 0x0003e20000000a00 */
[----:B------:R-:W-:Y:S06]  /*0400*/  BAR.SYNC.DEFER_BLOCKING 0x0 ;  /* 0x0000000000007b1d */ /* 0x000fec0000010000 */
[----:B------:R-:W2:Y:S01]  /*0410*/  LDG.E.U8 R20, desc[UR8][R20.64+0x14] ;  /* 0x0000140814147981 */ /* 0x000ea2000c1e1100 */
[----:B------:R-:W-:Y:S01]  /*0420*/  IMAD.MOV.U32 R4, RZ, RZ, R17 ;  /* 0x000000ffff047224 */ /* 0x000fe200078e0011 */
[----:B------:R-:W-:Y:S02]  /*0430*/  MOV R5, RZ ;  /* 0x000000ff00057202 */ /* 0x000fe40000000f00 */
[----:B--2---:R-:W-:-:S13]  /*0440*/  ISETP.NE.AND P2, PT, R20, RZ, PT ;  /* 0x000000ff1400720c */ /* 0x004fda0003f45270 */
[----:B-1----:R-:W-:Y:S05]  /*0450*/  @P2 BRA `(.L_x_1) ;  /* 0xfffffffc00942947 */ /* 0x002fea000383ffff */
.L_x_0:
[----:B0-----:R-:W0:Y:S01]  /*0460*/  @!P1 LDS.64 R4, [R16] ;  /* 0x0000000010049984 */ /* 0x001e220000000a00 */
[----:B------:R-:W-:Y:S01]  /*0470*/  ISETP.NE.AND P0, PT, R14, UR4, PT ;  /* 0x000000040e007c0c */ /* 0x000fe2000bf05270 */
[----:B------:R-:W-:Y:S01]  /*0480*/  UIADD3 UR4, UPT, UPT, UR4, 0x1, URZ ;  /* 0x0000000104047890 */ /* 0x000fe2000fffe0ff */
[----:B------:R-:W-:Y:S01]  /*0490*/  VIADD R0, R0, 0x100 ;  /* 0x0000010000007836 */ /* 0x000fe20000000000 */
[----:B0-----:R0:W-:Y:S01]  /*04a0*/  @!P1 STG.E.64 desc[UR8][R10.64], R4 ;  /* 0x000000040a009986 */ /* 0x0011e2000c101b08 */
[----:B------:R-:W-:Y:S09]  /*04b0*/  BAR.SYNC.DEFER_BLOCKING 0x0 ;  /* 0x0000000000007b1d */ /* 0x000ff20000010000 */
[----:B------:R-:W-:Y:S05]  /*04c0*/  @P0 BRA `(.L_x_2) ;  /* 0xfffffffc00240947 */ /* 0x000fea000383ffff */
[----:B------:R-:W-:Y:S05]  /*04d0*/  EXIT ;  /* 0x000000000000794d */ /* 0x000fea0003800000 */
.L_x_3:
[----:B------:R-:W-:-:S00]  /*04e0*/  BRA `(.L_x_3) ;  /* 0xfffffffc00fc7947 */ /* 0x000fc0000383ffff */
[----:B------:R-:W-:-:S00]  /*04f0*/  NOP ;  /* 0x0000000000007918 */ /* 0x000fc00000000000 */
        /* <DEDUP_REMOVED lines=8> */
.L_x_146:


//--------------------- .text._Z10rotateOccsP6coeffsPdS1_iii --------------------------
	.section	.text._Z10rotateOccsP6coeffsPdS1_iii,"ax",@progbits
	.align	128
        .global         _Z10rotateOccsP6coeffsPdS1_iii
        .type           _Z10rotateOccsP6coeffsPdS1_iii,@function
        .size           _Z10rotateOccsP6coeffsPdS1_iii,(.L_x_147 - _Z10rotateOccsP6coeffsPdS1_iii)
        .other          _Z10rotateOccsP6coeffsPdS1_iii,@"STO_CUDA_ENTRY STV_DEFAULT"
_Z10rotateOccsP6coeffsPdS1_iii:
.text._Z10rotateOccsP6coeffsPdS1_iii:
[----:B------:R-:W-:Y:S08]  /*0000*/  LDC R1, c[0x0][0x37c] ;  /* 0x0000df00ff017b82 */ /* 0x000ff00000000800 */
[----:B------:R-:W0:Y:S02]  /*0010*/  LDC R3, c[0x0][0x39c] ;  /* 0x0000e700ff037b82 */ /* 0x000e240000000800 */
[----:B0-----:R-:W-:-:S13]  /*0020*/  ISETP.GE.AND P0, PT, R3, -0xff, PT ;  /* 0xffffff010300780c */ /* 0x001fda0003f06270 */
[----:B------:R-:W-:Y:S05]  /*0030*/  @!P0 EXIT ;  /* 0x000000000000894d */ /* 0x000fea0003800000 */
[----:B------:R-:W0:Y:S01]  /*0040*/  S2R R0, SR_TID.X ;  /* 0x0000000000007919 */ /* 0x000e220000002100 */
[----:B------:R-:W1:Y:S01]  /*0050*/  S2UR UR5, SR_CgaCtaId ;  /* 0x00000000000579c3 */ /* 0x000e620000008800 */
[----:B------:R-:W-:Y:S01]  /*0060*/  UMOV UR4, 0x400 ;  /* 0x0000040000047882 */ /* 0x000fe20000000000 */
[----:B------:R-:W-:Y:S01]  /*0070*/  SHF.R.S32.HI R2, RZ, 0x1f, R3 ;  /* 0x0000001fff027819 */ /* 0x000fe20000011403 */
[----:B------:R-:W-:Y:S01]  /*0080*/  UIADD3 UR4, UPT, UPT, UR4, 0x18, URZ ;  /* 0x0000001804047890 */ /* 0x000fe2000fffe0ff */
[----:B------:R-:W2:Y:S02]  /*0090*/  LDCU.64 UR8, c[0x0][0x358] ;  /* 0x00006b00ff0877ac */ /* 0x000ea40008000a00 */
[----:B------:R-:W-:Y:S01]  /*00a0*/  LEA.HI R14, R2, R3, RZ, 0x8 ;  /* 0x00000003020e7211 */ /* 0x000fe200078f40ff */
[----:B------:R-:W-:Y:S01]  /*00b0*/  IMAD.MOV.U32 R3, RZ, RZ, RZ ;  /* 0x000000ffff037224 */ /* 0x000fe200078e00ff */
[----:B------:R-:W3:Y:S02]  /*00c0*/  S2UR UR7, SR_CTAID.X ;  /* 0x00000000000779c3 */ /* 0x000ee40000002500 */
[----:B------:R-:W-:-:S06]  /*00d0*/  SHF.R.S32.HI R14, RZ, 0x8, R14 ;  /* 0x00000008ff0e7819 */ /* 0x000fcc000001140e */
[----:B------:R-:W3:Y:S08]  /*00e0*/  LDC R4, c[0x0][0x3a0] ;  /* 0x0000e800ff047b82 */ /* 0x000ef00000000800 */
[----:B------:R-:W4:Y:S01]  /*00f0*/  LDC.64 R8, c[0x0][0x380] ;  /* 0x0000e000ff087b82 */ /* 0x000f220000000a00 */
[----:B-1----:R-:W-:-:S06]  /*0100*/  ULEA UR4, UR5, UR4, 0x18 ;  /* 0x0000000405047291 */ /* 0x002fcc000f8ec0ff */
[----:B0-----:R-:W-:Y:S01]  /*0110*/  LEA R15, R0, UR4, 0x3 ;  /* 0x00000004000f7c11 */ /* 0x001fe2000f8e18ff */
[----:B------:R-:W-:Y:S01]  /*0120*/  UMOV UR4, URZ ;  /* 0x000000ff00047c82 */ /* 0x000fe20008000000 */
[----:B---3--:R-:W-:-:S04]  /*0130*/  IMAD R2, R4, UR7, RZ ;  /* 0x0000000704027c24 */ /* 0x008fc8000f8e02ff */
[----:B--2-4-:R-:W-:-:S07]  /*0140*/  IMAD.WIDE.U32 R8, R2, 0x18, R8 ;  /* 0x0000001802087825 */ /* 0x014fce00078e0008 */
.L_x_6:
[----:B0-----:R-:W0:Y:S01]  /*0150*/  LDC R5, c[0x0][0x39c] ;  /* 0x0000e700ff057b82 */ /* 0x001e220000000800 */
[----:B------:R-:W2:Y:S01]  /*0160*/  LDG.E.U8 R6, desc[UR8][R8.64+0x14] ;  /* 0x0000140808067981 */ /* 0x000ea2000c1e1100 */
[----:B------:R-:W1:Y:S06]  /*0170*/  LDCU UR5, c[0x0][0x39c] ;  /* 0x00007380ff0577ac */ /* 0x000e6c0008000800 */
[----:B------:R-:W3:Y:S01]  /*0180*/  LDC.64 R10, c[0x0][0x388] ;  /* 0x0000e200ff0a7b82 */ /* 0x000ee20000000a00 */
[----:B0-----:R-:W-:Y:S01]  /*0190*/  ISETP.GE.AND P0, PT, R0, R5, PT ;  /* 0x000000050000720c */ /* 0x001fe20003f06270 */
[----:B------:R-:W-:-:S04]  /*01a0*/  IMAD R5, R5, UR7, R0 ;  /* 0x0000000705057c24 */ /* 0x000fc8000f8e0200 */
[----:B---3--:R-:W-:Y:S01]  /*01b0*/  IMAD.WIDE.U32 R10, R5, 0x8, R10 ;  /* 0x00000008050a7825 */ /* 0x008fe200078e000a */
[----:B------:R-:W-:-:S07]  /*01c0*/  CS2R R4, SRZ ;  /* 0x0000000000047805 */ /* 0x000fce000001ff00 */
[----:B------:R-:W3:Y:S01]  /*01d0*/  @!P0 LDG.E.64 R4, desc[UR8][R10.64] ;  /* 0x000000080a048981 */ /* 0x000ee2000c1e1b00 */
[----:B-1----:R-:W-:Y:S02]  /*01e0*/  ISETP.GE.AND P1, PT, R0, UR5, PT ;  /* 0x0000000500007c0c */ /* 0x002fe4000bf26270 */
        /* <DEDUP_REMOVED lines=10> */
.L_x_5:
        /* <DEDUP_REMOVED lines=19> */
[----:B0-----:R-:W-:-:S07]  /*03c0*/  @!P0 DFMA R18, R4, R18, R22 ;  /* 0x000000120412822b */ /* 0x001fce0000000016 */
[----:B------:R1:W-:Y:S01]  /*03d0*/  @!P0 STS.64 [R15], R18 ;  /* 0x000000120f008388 */ /* 0x0003e20000000a00 */
[----:B------:R-:W-:Y:S06]  /*03e0*/  BAR.SYNC.DEFER_BLOCKING 0x0 ;  /* 0x0000000000007b1d */ /* 0x000fec0000010000 */
[----:B------:R-:W2:Y:S01]  /*03f0*/  LDG.E.U8 R16, desc[UR8][R16.64+0x14] ;  /* 0x0000140810107981 */ /* 0x000ea2000c1e1100 */
[----:B------:R-:W-:Y:S01]  /*0400*/  IMAD.MOV.U32 R4, RZ, RZ, R25 ;  /* 0x000000ffff047224 */ /* 0x000fe200078e0019 */
[----:B------:R-:W-:Y:S02]  /*0410*/  MOV R5, RZ ;  /* 0x000000ff00057202 */ /* 0x000fe40000000f00 */
[----:B--2---:R-:W-:-:S13]  /*0420*/  ISETP.NE.AND P2, PT, R16, RZ, PT ;  /* 0x000000ff1000720c */ /* 0x004fda0003f45270 */
[----:B-1----:R-:W-:Y:S05]  /*0430*/  @P2 BRA `(.L_x_5) ;  /* 0xfffffffc00942947 */ /* 0x002fea000383ffff */
.L_x_4:
        /* <DEDUP_REMOVED lines=8> */
.L_x_7:
        /* <DEDUP_REMOVED lines=12> */
.L_x_147:


//--------------------- .text._Z11computeVirtP6coeffsPdS1_iiidd --------------------------
	.section	.text._Z11computeVirtP6coeffsPdS1_iiidd,"ax",@progbits
	.align	128
        .global         _Z11computeVirtP6coeffsPdS1_iiidd
        .type           _Z11computeVirtP6coeffsPdS1_iiidd,@function
        .size           _Z11computeVirtP6coeffsPdS1_iiidd,(.L_x_142 - _Z11computeVirtP6coeffsPdS1_iiidd)
        .other          _Z11computeVirtP6coeffsPdS1_iiidd,@"STO_CUDA_ENTRY STV_DEFAULT"
_Z11computeVirtP6coeffsPdS1_iiidd:
.text._Z11computeVirtP6coeffsPdS1_iiidd:
[----:B------:R-:W-:Y:S01]  /*0000*/  LDC R1, c[0x0][0x37c] ;  /* 0x0000df00ff017b82 */ /* 0x000fe20000000800 */
[----:B------:R-:W0:Y:S01]  /*0010*/  S2R R9, SR_TID.X ;  /* 0x0000000000097919 */ /* 0x000e220000002100 */
[----:B------:R-:W1:Y:S01]  /*0020*/  LDCU UR4, c[0x0][0x398] ;  /* 0x00007300ff0477ac */ /* 0x000e620008000800 */
[C---:B0-----:R-:W-:Y:S02]  /*0030*/  ISETP.NE.AND P0, PT, R9.reuse, RZ, PT ;  /* 0x000000ff0900720c */ /* 0x041fe40003f05270 */
[----:B-1----:R-:W-:-:S11]  /*0040*/  ISETP.GE.AND P1, PT, R9, UR4, PT ;  /* 0x0000000409007c0c */ /* 0x002fd6000bf26270 */
[----:B------:R-:W0:Y:S01]  /*0050*/  @!P0 S2R R3, SR_CgaCtaId ;  /* 0x0000000000038919 */ /* 0x000e220000008800 */
[----:B------:R-:W-:-:S04]  /*0060*/  @!P0 MOV R0, 0x400 ;  /* 0x0000040000008802 */ /* 0x000fc80000000f00 */
[----:B0-----:R-:W-:-:S05]  /*0070*/  @!P0 LEA R0, R3, R0, 0x18 ;  /* 0x0000000003008211 */ /* 0x001fca00078ec0ff */
[----:B------:R0:W-:Y:S01]  /*0080*/  @!P0 STS [R0], RZ ;  /* 0x000000ff00008388 */ /* 0x0001e20000000800 */
[----:B------:R-:W-:Y:S06]  /*0090*/  BAR.SYNC.DEFER_BLOCKING 0x0 ;  /* 0x0000000000007b1d */ /* 0x000fec0000010000 */
[----:B------:R-:W-:Y:S05]  /*00a0*/  @P1 EXIT ;  /* 0x000000000000194d */ /* 0x000fea0003800000 */
[----:B------:R-:W1:Y:S01]  /*00b0*/  S2R R2, SR_CTAID.X ;  /* 0x0000000000027919 */ /* 0x000e620000002500 */
[----:B------:R-:W2:Y:S01]  /*00c0*/  LDC.64 R6, c[0x0][0x388] ;  /* 0x0000e200ff067b82 */ /* 0x000ea20000000a00 */
[----:B------:R-:W3:Y:S07]  /*00d0*/  LDCU.64 UR6, c[0x0][0x358] ;  /* 0x00006b00ff0677ac */ /* 0x000eee0008000a00 */
[----:B------:R-:W4:Y:S01]  /*00e0*/  LDC R3, c[0x0][0x360] ;  /* 0x0000d800ff037b82 */ /* 0x000f220000000800 */
[----:B------:R-:W-:Y:S01]  /*00f0*/  IMAD.MOV.U32 R4, RZ, RZ, RZ ;  /* 0x000000ffff047224 */ /* 0x000fe200078e00ff */
[----:B------:R-:W0:Y:S01]  /*0100*/  LDCU UR11, c[0x0][0x398] ;  /* 0x00007300ff0b77ac */ /* 0x000e220008000800 */
[----:B------:R-:W0:Y:S01]  /*0110*/  LDCU UR10, c[0x0][0x3a0] ;  /* 0x00007400ff0a77ac */ /* 0x000e220008000800 */
[----:B------:R-:W0:Y:S01]  /*0120*/  LDCU.64 UR12, c[0x0][0x3a8] ;  /* 0x00007500ff0c77ac */ /* 0x000e220008000a00 */
[----:B------:R-:W0:Y:S01]  /*0130*/  LDCU.64 UR14, c[0x0][0x3b0] ;  /* 0x00007600ff0e77ac */ /* 0x000e220008000a00 */
[----:B-1----:R-:W-:-:S04]  /*0140*/  VIADD R15, R2, UR4 ;  /* 0x00000004020f7c36 */ /* 0x002fc80008000000 */
[----:B--2---:R-:W-:-:S06]  /*0150*/  IMAD.WIDE.U32 R14, R15, 0x8, R6 ;  /* 0x000000080f0e7825 */ /* 0x004fcc00078e0006 */
[----:B---3--:R-:W5:Y:S01]  /*0160*/  LDG.E.64 R14, desc[UR6][R14.64] ;  /* 0x000000060e0e7981 */ /* 0x008f62000c1e1b00 */
[----:B----4-:R-:W1:Y:S01]  /*0170*/  I2F.U32.RP R8, R3 ;  /* 0x0000000300087306 */ /* 0x010e620000209000 */
[----:B------:R-:W-:Y:S02]  /*0180*/  IADD3 R18, PT, PT, R9, R3, RZ ;  /* 0x0000000309127210 */ /* 0x000fe40007ffe0ff */
[----:B------:R-:W-:Y:S02]  /*0190*/  ISETP.NE.U32.AND P2, PT, R3, RZ, PT ;  /* 0x000000ff0300720c */ /* 0x000fe40003f45070 */
[C---:B------:R-:W-:Y:S02]  /*01a0*/  ISETP.GE.U32.AND P0, PT, R18.reuse, UR4, PT ;  /* 0x0000000412007c0c */ /* 0x040fe4000bf06070 */
[----:B------:R-:W-:Y:S01]  /*01b0*/  VIMNMX.U32 R11, PT, PT, R18, UR4, !PT ;  /* 0x00000004120b7c48 */ /* 0x000fe2000ffe0000 */
[----:B-1----:R-:W1:Y:S02]  /*01c0*/  MUFU.RCP R8, R8 ;  /* 0x0000000800087308 */ /* 0x002e640000001000 */
[----:B-1----:R-:W-:-:S06]  /*01d0*/  VIADD R5, R8, 0xffffffe ;  /* 0x0ffffffe08057836 */ /* 0x002fcc0000000000 */
[----:B------:R-:W0:Y:S02]  /*01e0*/  F2I.FTZ.U32.TRUNC.NTZ R5, R5 ;  /* 0x0000000500057305 */ /* 0x000e24000021f000 */
[----:B0-----:R-:W-:-:S04]  /*01f0*/  IMAD.MOV R0, RZ, RZ, -R5 ;  /* 0x000000ffff007224 */ /* 0x001fc800078e0a05 */
[----:B------:R-:W-:Y:S01]  /*0200*/  IMAD R13, R0, R3, RZ ;  /* 0x00000003000d7224 */ /* 0x000fe200078e02ff */
[----:B------:R-:W-:-:S03]  /*0210*/  SEL R0, RZ, 0x1, P0 ;  /* 0x00000001ff007807 */ /* 0x000fc60000000000 */
[----:B------:R-:W-:Y:S01]  /*0220*/  IMAD.HI.U32 R13, R5, R13, R4 ;  /* 0x0000000d050d7227 */ /* 0x000fe200078e0004 */
[----:B------:R-:W-:-:S05]  /*0230*/  IADD3 R4, PT, PT, R11, -R18, -R0 ;  /* 0x800000120b047210 */ /* 0x000fca0007ffe800 */
[----:B------:R-:W-:-:S04]  /*0240*/  IMAD.HI.U32 R5, R13, R4, RZ ;  /* 0x000000040d057227 */ /* 0x000fc800078e00ff */
[----:B------:R-:W-:-:S04]  /*0250*/  IMAD.MOV R8, RZ, RZ, -R5 ;  /* 0x000000ffff087224 */ /* 0x000fc800078e0a05 */
[----:B------:R-:W-:-:S05]  /*0260*/  IMAD R4, R3, R8, R4 ;  /* 0x0000000803047224 */ /* 0x000fca00078e0204 */
[----:B------:R-:W-:-:S13]  /*0270*/  ISETP.GE.U32.AND P0, PT, R4, R3, PT ;  /* 0x000000030400720c */ /* 0x000fda0003f06070 */
[----:B------:R-:W-:Y:S01]  /*0280*/  @P0 IMAD.IADD R4, R4, 0x1, -R3 ;  /* 0x0000000104040824 */ /* 0x000fe200078e0a03 */
[----:B------:R-:W-:-:S04]  /*0290*/  @P0 IADD3 R5, PT, PT, R5, 0x1, RZ ;  /* 0x0000000105050810 */ /* 0x000fc80007ffe0ff */
[----:B------:R-:W-:-:S13]  /*02a0*/  ISETP.GE.U32.AND P1, PT, R4, R3, PT ;  /* 0x000000030400720c */ /* 0x000fda0003f26070 */
[----:B------:R-:W-:Y:S01]  /*02b0*/  @P1 VIADD R5, R5, 0x1 ;  /* 0x0000000105051836 */ /* 0x000fe20000000000 */
[----:B------:R-:W-:-:S05]  /*02c0*/  @!P2 LOP3.LUT R5, RZ, R3, RZ, 0x33, !PT ;  /* 0x00000003ff05a212 */ /* 0x000fca00078e33ff */
[----:B------:R-:W-:-:S05]  /*02d0*/  IMAD.IADD R5, R0, 0x1, R5 ;  /* 0x0000000100057824 */ /* 0x000fca00078e0205 */
[----:B------:R-:W-:-:S04]  /*02e0*/  LOP3.LUT R0, R5, 0x1, RZ, 0xc0, !PT ;  /* 0x0000000105007812 */ /* 0x000fc800078ec0ff */
[----:B------:R-:W-:Y:S01]  /*02f0*/  ISETP.NE.U32.AND P0, PT, R0, 0x1, PT ;  /* 0x000000010000780c */ /* 0x000fe20003f05070 */
[----:B------:R-:W-:-:S12]  /*0300*/  VIADD R0, R9, 0x1 ;  /* 0x0000000109007836 */ /* 0x000fd80000000000 */
[----:B------:R-:W-:Y:S05]  /*0310*/  @!P0 BRA `(.L_x_8) ;  /* 0x0000000800988947 */ /* 0x000fea0003800000 */
[----:B------:R-:W0:Y:S01]  /*0320*/  LDC.64 R20, c[0x0][0x390] ;  /* 0x0000e400ff147b82 */ /* 0x000e220000000a00 */
[----:B------:R-:W1:Y:S01]  /*0330*/  LDCU UR4, c[0x0][0x3a0] ;  /* 0x00007400ff0477ac */ /* 0x000e620008000800 */
[----:B------:R-:W-:-:S06]  /*0340*/  IMAD.WIDE.U32 R6, R9, 0x8, R6 ;  /* 0x0000000809067825 */ /* 0x000fcc00078e0006 */
[----:B------:R-:W2:Y:S01]  /*0350*/  LDG.E.64 R6, desc[UR6][R6.64] ;  /* 0x0000000606067981 */ /* 0x000ea2000c1e1b00 */
[----:B-1----:R-:W-:-:S04]  /*0360*/  IMAD R11, R9, UR4, R2 ;  /* 0x00000004090b7c24 */ /* 0x002fc8000f8e0202 */
[----:B0-----:R-:W-:-:S06]  /*0370*/  IMAD.WIDE R20, R11, 0x8, R20 ;  /* 0x000000080b147825 */ /* 0x001fcc00078e0214 */
[----:B------:R-:W3:Y:S01]  /*0380*/  LDG.E.64 R20, desc[UR6][R20.64] ;  /* 0x0000000614147981 */ /* 0x000ee2000c1e1b00 */
[----:B------:R-:W-:Y:S02]  /*0390*/  IMAD.MOV.U32 R12, RZ, RZ, 0x0 ;  /* 0x00000000ff0c7424 */ /* 0x000fe400078e00ff */
[----:B------:R-:W-:Y:S01]  /*03a0*/  IMAD.MOV.U32 R13, RZ, RZ, 0x3fd80000 ;  /* 0x3fd80000ff0d7424 */ /* 0x000fe200078e00ff */
[----:B------:R-:W-:Y:S01]  /*03b0*/  BSSY.RECONVERGENT B0, `(.L_x_9) ;  /* 0x0000018000007945 */ /* 0x000fe20003800200 */
[----:B--2--5:R-:W-:Y:S02]  /*03c0*/  DADD R16, R14, -R6 ;  /* 0x000000000e107229 */ /* 0x024fe40000000806 */
[----:B---3--:R-:W-:-:S08]  /*03d0*/  DMUL R8, R20, 4 ;  /* 0x4010000014087828 */ /* 0x008fd00000000000 */
[----:B------:R-:W-:-:S08]  /*03e0*/  DMUL R8, R20, R8 ;  /* 0x0000000814087228 */ /* 0x000fd00000000000 */
[----:B------:R-:W-:-:S06]  /*03f0*/  DFMA R8, R16, R16, R8 ;  /* 0x000000101008722b */ /* 0x000fcc0000000008 */
[----:B------:R-:W0:Y:S04]  /*0400*/  MUFU.RSQ64H R29, R9 ;  /* 0x00000009001d7308 */ /* 0x000e280000001c00 */
[----:B------:R-:W-:-:S06]  /*0410*/  IADD3 R28, PT, PT, R9, -0x3500000, RZ ;  /* 0xfcb00000091c7810 */ /* 0x000fcc0007ffe0ff */
[----:B0-----:R-:W-:-:S08]  /*0420*/  DMUL R10, R28, R28 ;  /* 0x0000001c1c0a7228 */ /* 0x001fd00000000000 */
[----:B------:R-:W-:-:S08]  /*0430*/  DFMA R10, R8, -R10, 1 ;  /* 0x3ff00000080a742b */ /* 0x000fd0000000080a */
[----:B------:R-:W-:Y:S02]  /*0440*/  DFMA R12, R10, R12, 0.5 ;  /* 0x3fe000000a0c742b */ /* 0x000fe4000000000c */
[----:B------:R-:W-:-:S08]  /*0450*/  DMUL R10, R28, R10 ;  /* 0x0000000a1c0a7228 */ /* 0x000fd00000000000 */
[----:B------:R-:W-:Y:S01]  /*0460*/  DFMA R22, R12, R10, R28 ;  /* 0x0000000a0c16722b */ /* 0x000fe2000000001c */
[----:B------:R-:W-:-:S07]  /*0470*/  ISETP.GE.U32.AND P0, PT, R28, 0x7ca00000, PT ;  /* 0x7ca000001c00780c */ /* 0x000fce0003f06070 */
[----:B------:R-:W-:Y:S02]  /*0480*/  DMUL R12, R8, R22 ;  /* 0x00000016080c7228 */ /* 0x000fe40000000000 */
[----:B------:R-:W-:Y:S01]  /*0490*/  VIADD R7, R23, 0xfff00000 ;  /* 0xfff0000017077836 */ /* 0x000fe20000000000 */
[----:B------:R-:W-:-:S05]  /*04a0*/  MOV R6, R22 ;  /* 0x0000001600067202 */ /* 0x000fca0000000f00 */
[----:B------:R-:W-:-:S08]  /*04b0*/  DFMA R10, R12, -R12, R8 ;  /* 0x8000000c0c0a722b */ /* 0x000fd00000000008 */
[----:B------:R-:W-:Y:S01]  /*04c0*/  DFMA R24, R10, R6, R12 ;  /* 0x000000060a18722b */ /* 0x000fe2000000000c */
[----:B------:R-:W-:Y:S10]  /*04d0*/  @!P0 BRA `(.L_x_10) ;  /* 0x0000000000148947 */ /* 0x000ff40003800000 */
[----:B------:R-:W-:Y:S01]  /*04e0*/  IMAD.MOV.U32 R6, RZ, RZ, R22 ;  /* 0x000000ffff067224 */ /* 0x000fe200078e0016 */
[----:B------:R-:W-:-:S07]  /*04f0*/  MOV R4, 0x510 ;  /* 0x0000051000047802 */ /* 0x000fce0000000f00 */
[----:B------:R-:W-:Y:S05]  /*0500*/  CALL.REL.NOINC `($__internal_1_$__cuda_sm20_dsqrt_rn_f64_mediumpath_v1) ;  /* 0x0000002000bc7944 */ /* 0x000fea0003c00000 */
[----:B------:R-:W-:Y:S02]  /*0510*/  IMAD.MOV.U32 R24, RZ, RZ, R6 ;  /* 0x000000ffff187224 */ /* 0x000fe400078e0006 */
[----:B------:R-:W-:-:S07]  /*0520*/  IMAD.MOV.U32 R25, RZ, RZ, R7 ;  /* 0x000000ffff197224 */ /* 0x000fce00078e0007 */
.L_x_10:
[----:B------:R-:W-:Y:S05]  /*0530*/  BSYNC.RECONVERGENT B0 ;  /* 0x0000000000007941 */ /* 0x000fea0003800200 */
.L_x_9:
[----:B------:R-:W-:Y:S01]  /*0540*/  LOP3.LUT R11, R25, 0x80000000, R17, 0xb8, !PT ;  /* 0x80000000190b7812 */ /* 0x000fe200078eb811 */
[----:B------:R-:W-:Y:S01]  /*0550*/  IMAD.MOV.U32 R6, RZ, RZ, 0x1 ;  /* 0x00000001ff067424 */ /* 0x000fe200078e00ff */
[----:B------:R-:W-:Y:S01]  /*0560*/  MOV R10, R24 ;  /* 0x00000018000a7202 */ /* 0x000fe20000000f00 */
[----:B------:R-:W-:Y:S01]  /*0570*/  BSSY.RECONVERGENT B0, `(.L_x_11) ;  /* 0x0000015000007945 */ /* 0x000fe20003800200 */
[----:B------:R-:W0:Y:S01]  /*0580*/  MUFU.RCP64H R7, R11 ;  /* 0x0000000b00077308 */ /* 0x000e220000001800 */
[----:B------:R-:W-:-:S03]  /*0590*/  FSETP.GEU.AND P1, PT, |R17|, 6.5827683646048100446e-37, PT ;  /* 0x036000001100780b */ /* 0x000fc60003f2e200 */
[----:B0-----:R-:W-:-:S08]  /*05a0*/  DFMA R8, -R10, R6, 1 ;  /* 0x3ff000000a08742b */ /* 0x001fd00000000106 */
[----:B------:R-:W-:-:S08]  /*05b0*/  DFMA R8, R8, R8, R8 ;  /* 0x000000080808722b */ /* 0x000fd00000000008 */
[----:B------:R-:W-:-:S08]  /*05c0*/  DFMA R8, R6, R8, R6 ;  /* 0x000000080608722b */ /* 0x000fd00000000006 */
[----:B------:R-:W-:-:S08]  /*05d0*/  DFMA R6, -R10, R8, 1 ;  /* 0x3ff000000a06742b */ /* 0x000fd00000000108 */
[----:B------:R-:W-:-:S08]  /*05e0*/  DFMA R6, R8, R6, R8 ;  /* 0x000000060806722b */ /* 0x000fd00000000008 */
[----:B------:R-:W-:-:S08]  /*05f0*/  DMUL R22, R16, R6 ;  /* 0x0000000610167228 */ /* 0x000fd00000000000 */
[----:B------:R-:W-:-:S08]  /*0600*/  DFMA R8, -R10, R22, R16 ;  /* 0x000000160a08722b */ /* 0x000fd00000000110 */
[----:B------:R-:W-:-:S10]  /*0610*/  DFMA R22, R6, R8, R22 ;  /* 0x000000080616722b */ /* 0x000fd40000000016 */
[----:B------:R-:W-:-:S05]  /*0620*/  FFMA R4, RZ, R11, R23 ;  /* 0x0000000bff047223 */ /* 0x000fca0000000017 */
[----:B------:R-:W-:-:S13]  /*0630*/  FSETP.GT.AND P0, PT, |R4|, 1.469367938527859385e-39, PT ;  /* 0x001000000400780b */ /* 0x000fda0003f04200 */
[----:B------:R-:W-:Y:S05]  /*0640*/  @P0 BRA P1, `(.L_x_12) ;  /* 0x00000000001c0947 */ /* 0x000fea0000800000 */
[----:B------:R-:W-:Y:S01]  /*0650*/  IMAD.MOV.U32 R8, RZ, RZ, R24 ;  /* 0x000000ffff087224 */ /* 0x000fe200078e0018 */
[----:B------:R-:W-:Y:S01]  /*0660*/  MOV R31, R17 ;  /* 0x00000011001f7202 */ /* 0x000fe20000000f00 */
[----:B------:R-:W-:Y:S01]  /*0670*/  IMAD.MOV.U32 R30, RZ, RZ, R16 ;  /* 0x000000ffff1e7224 */ /* 0x000fe200078e0010 */
[----:B------:R-:W-:-:S07]  /*0680*/  MOV R12, 0x6a0 ;  /* 0x000006a0000c7802 */ /* 0x000fce0000000f00 */
[----:B------:R-:W-:Y:S05]  /*0690*/  CALL.REL.NOINC `($__internal_0_$__cuda_sm20_div_rn_f64_full) ;  /* 0x0000001800d47944 */ /* 0x000fea0003c00000 */
[----:B------:R-:W-:Y:S02]  /*06a0*/  IMAD.MOV.U32 R22, RZ, RZ, R6 ;  /* 0x000000ffff167224 */ /* 0x000fe400078e0006 */
[----:B------:R-:W-:-:S07]  /*06b0*/  IMAD.MOV.U32 R23, RZ, RZ, R7 ;  /* 0x000000ffff177224 */ /* 0x000fce00078e0007 */
.L_x_12:
[----:B------:R-:W-:Y:S05]  /*06c0*/  BSYNC.RECONVERGENT B0 ;  /* 0x0000000000007941 */ /* 0x000fea0003800200 */
.L_x_11:
[----:B------:R-:W0:Y:S01]  /*06d0*/  MUFU.RCP64H R7, R17 ;  /* 0x0000001100077308 */ /* 0x000e220000001800 */
[----:B------:R-:W-:Y:S01]  /*06e0*/  IMAD.MOV.U32 R6, RZ, RZ, 0x1 ;  /* 0x00000001ff067424 */ /* 0x000fe200078e00ff */
[----:B------:R-:W-:Y:S01]  /*06f0*/  FSETP.GEU.AND P1, PT, |R21|, 6.5827683646048100446e-37, PT ;  /* 0x036000001500780b */ /* 0x000fe20003f2e200 */
[----:B------:R-:W-:Y:S04]  /*0700*/  BSSY.RECONVERGENT B0, `(.L_x_13) ;  /* 0x0000012000007945 */ /* 0x000fe80003800200 */
        /* <DEDUP_REMOVED lines=11> */
[----:B------:R-:W-:Y:S01]  /*07c0*/  MOV R8, R16 ;  /* 0x0000001000087202 */ /* 0x000fe20000000f00 */
[----:B------:R-:W-:Y:S01]  /*07d0*/  IMAD.MOV.U32 R11, RZ, RZ, R17 ;  /* 0x000000ffff0b7224 */ /* 0x000fe200078e0011 */
[----:B------:R-:W-:Y:S01]  /*07e0*/  MOV R12, 0x820 ;  /* 0x00000820000c7802 */ /* 0x000fe20000000f00 */
[----:B------:R-:W-:Y:S02]  /*07f0*/  IMAD.MOV.U32 R30, RZ, RZ, R20 ;  /* 0x000000ffff1e7224 */ /* 0x000fe400078e0014 */
[----:B------:R-:W-:-:S07]  /*0800*/  IMAD.MOV.U32 R31, RZ, RZ, R21 ;  /* 0x000000ffff1f7224 */ /* 0x000fce00078e0015 */
[----:B------:R-:W-:Y:S05]  /*0810*/  CALL.REL.NOINC `($__internal_0_$__cuda_sm20_div_rn_f64_full) ;  /* 0x0000001800747944 */ /* 0x000fea0003c00000 */
.L_x_14:
[----:B------:R-:W-:Y:S05]  /*0820*/  BSYNC.RECONVERGENT B0 ;  /* 0x0000000000007941 */ /* 0x000fea0003800200 */
.L_x_13:
[----:B------:R-:W0:Y:S01]  /*0830*/  LDCU.64 UR4, c[0x0][0x3a8] ;  /* 0x00007500ff0477ac */ /* 0x000e220008000a00 */
[----:B------:R-:W1:Y:S01]  /*0840*/  LDCU.64 UR8, c[0x0][0x3b0] ;  /* 0x00007600ff0877ac */ /* 0x000e620008000a00 */
[----:B0-----:R-:W-:-:S06]  /*0850*/  DSETP.GT.AND P0, PT, |R6|, UR4, PT ;  /* 0x0000000406007e2a */ /* 0x001fcc000bf04200 */
[----:B-1----:R-:W-:-:S14]  /*0860*/  DSETP.LEU.OR P0, PT, |R20|, UR8, !P0 ;  /* 0x0000000814007e2a */ /* 0x002fdc000c70b600 */
[----:B------:R-:W-:Y:S05]  /*0870*/  @P0 BRA `(.L_x_15) ;  /* 0x0000000400340947 */ /* 0x000fea0003800000 */
[----:B------:R-:W-:Y:S01]  /*0880*/  DADD R8, R22, 1 ;  /* 0x3ff0000016087429 */ /* 0x000fe20000000000 */
[----:B------:R-:W-:Y:S01]  /*0890*/  IMAD.MOV.U32 R10, RZ, RZ, 0x0 ;  /* 0x00000000ff0a7424 */ /* 0x000fe200078e00ff */
[----:B------:R-:W-:Y:S01]  /*08a0*/  BSSY.RECONVERGENT B0, `(.L_x_16) ;  /* 0x0000018000007945 */ /* 0x000fe20003800200 */
[----:B------:R-:W-:-:S05]  /*08b0*/  IMAD.MOV.U32 R11, RZ, RZ, 0x3fd80000 ;  /* 0x3fd80000ff0b7424 */ /* 0x000fca00078e00ff */
[----:B------:R-:W-:-:S06]  /*08c0*/  DMUL R8, R8, 0.5 ;  /* 0x3fe0000008087828 */ /* 0x000fcc0000000000 */
[----:B------:R-:W0:Y:S04]  /*08d0*/  MUFU.RSQ64H R29, R9 ;  /* 0x00000009001d7308 */ /* 0x000e280000001c00 */
[----:B------:R-:W-:-:S04]  /*08e0*/  IADD3 R28, PT, PT, R9, -0x3500000, RZ ;  /* 0xfcb00000091c7810 */ /* 0x000fc80007ffe0ff */
[----:B------:R-:W-:Y:S02]  /*08f0*/  ISETP.GE.U32.AND P0, PT, R28, 0x7ca00000, PT ;  /* 0x7ca000001c00780c */ /* 0x000fe40003f06070 */
[----:B0-----:R-:W-:-:S08]  /*0900*/  DMUL R6, R28, R28 ;  /* 0x0000001c1c067228 */ /* 0x001fd00000000000 */
[----:B------:R-:W-:-:S08]  /*0910*/  DFMA R6, R8, -R6, 1 ;  /* 0x3ff000000806742b */ /* 0x000fd00000000806 */
[----:B------:R-:W-:Y:S02]  /*0920*/  DFMA R10, R6, R10, 0.5 ;  /* 0x3fe00000060a742b */ /* 0x000fe4000000000a */
[----:B------:R-:W-:-:S08]  /*0930*/  DMUL R6, R28, R6 ;  /* 0x000000061c067228 */ /* 0x000fd00000000000 */
[----:B------:R-:W-:-:S08]  /*0940*/  DFMA R10, R10, R6, R28 ;  /* 0x000000060a0a722b */ /* 0x000fd0000000001c */
[----:B------:R-:W-:Y:S02]  /*0950*/  DMUL R12, R8, R10 ;  /* 0x0000000a080c7228 */ /* 0x000fe40000000000 */
[----:B------:R-:W-:Y:S01]  /*0960*/  VIADD R7, R11, 0xfff00000 ;  /* 0xfff000000b077836 */ /* 0x000fe20000000000 */
[----:B------:R-:W-:-:S05]  /*0970*/  MOV R6, R10 ;  /* 0x0000000a00067202 */ /* 0x000fca0000000f00 */
[----:B------:R-:W-:-:S08]  /*0980*/  DFMA R22, R12, -R12, R8 ;  /* 0x8000000c0c16722b */ /* 0x000fd00000000008 */
[----:B------:R-:W-:Y:S01]  /*0990*/  DFMA R16, R22, R6, R12 ;  /* 0x000000061610722b */ /* 0x000fe2000000000c */
[----:B------:R-:W-:Y:S10]  /*09a0*/  @!P0 BRA `(.L_x_17) ;  /* 0x00000000001c8947 */ /* 0x000ff40003800000 */
[----:B------:R-:W-:Y:S01]  /*09b0*/  IMAD.MOV.U32 R6, RZ, RZ, R10 ;  /* 0x000000ffff067224 */ /* 0x000fe200078e000a */
[----:B------:R-:W-:Y:S01]  /*09c0*/  MOV R4, 0xa00 ;  /* 0x00000a0000047802 */ /* 0x000fe20000000f00 */
[----:B------:R-:W-:Y:S02]  /*09d0*/  IMAD.MOV.U32 R10, RZ, RZ, R22 ;  /* 0x000000ffff0a7224 */ /* 0x000fe400078e0016 */
[----:B------:R-:W-:-:S07]  /*09e0*/  IMAD.MOV.U32 R11, RZ, RZ, R23 ;  /* 0x000000ffff0b7224 */ /* 0x000fce00078e0017 */
[----:B------:R-:W-:Y:S05]  /*09f0*/  CALL.REL.NOINC `($__internal_1_$__cuda_sm20_dsqrt_rn_f64_mediumpath_v1) ;  /* 0x0000001c00807944 */ /* 0x000fea0003c00000 */
[----:B------:R-:W-:Y:S01]  /*0a00*/  MOV R16, R6 ;  /* 0x0000000600107202 */ /* 0x000fe20000000f00 */
[----:B------:R-:W-:-:S07]  /*0a10*/  IMAD.MOV.U32 R17, RZ, RZ, R7 ;  /* 0x000000ffff117224 */ /* 0x000fce00078e0007 */
.L_x_17:
[----:B------:R-:W-:Y:S05]  /*0a20*/  BSYNC.RECONVERGENT B0 ;  /* 0x0000000000007941 */ /* 0x000fea0003800200 */
.L_x_16:
[----:B------:R-:W-:Y:S01]  /*0a30*/  DFMA R8, -R16, R16, 1 ;  /* 0x3ff000001008742b */ /* 0x000fe20000000110 */
[----:B------:R-:W-:Y:S01]  /*0a40*/  IMAD.MOV.U32 R10, RZ, RZ, 0x0 ;  /* 0x00000000ff0a7424 */ /* 0x000fe200078e00ff */
[----:B------:R-:W-:Y:S01]  /*0a50*/  MOV R11, 0x3fd80000 ;  /* 0x3fd80000000b7802 */ /* 0x000fe20000000f00 */
[----:B------:R-:W-:Y:S03]  /*0a60*/  BSSY.RECONVERGENT B0, `(.L_x_18) ;  /* 0x0000014000007945 */ /* 0x000fe60003800200 */
[----:B------:R-:W0:Y:S04]  /*0a70*/  MUFU.RSQ64H R29, R9 ;  /* 0x00000009001d7308 */ /* 0x000e280000001c00 */
[----:B------:R-:W-:-:S05]  /*0a80*/  VIADD R28, R9, 0xfcb00000 ;  /* 0xfcb00000091c7836 */ /* 0x000fca0000000000 */
[----:B------:R-:W-:Y:S01]  /*0a90*/  ISETP.GE.U32.AND P0, PT, R28, 0x7ca00000, PT ;  /* 0x7ca000001c00780c */ /* 0x000fe20003f06070 */
[----:B0-----:R-:W-:-:S08]  /*0aa0*/  DMUL R6, R28, R28 ;  /* 0x0000001c1c067228 */ /* 0x001fd00000000000 */
[----:B------:R-:W-:-:S08]  /*0ab0*/  DFMA R6, R8, -R6, 1 ;  /* 0x3ff000000806742b */ /* 0x000fd00000000806 */
[----:B------:R-:W-:Y:S02]  /*0ac0*/  DFMA R10, R6, R10, 0.5 ;  /* 0x3fe00000060a742b */ /* 0x000fe4000000000a */
[----:B------:R-:W-:-:S08]  /*0ad0*/  DMUL R6, R28, R6 ;  /* 0x000000061c067228 */ /* 0x000fd00000000000 */
[----:B------:R-:W-:-:S08]  /*0ae0*/  DFMA R24, R10, R6, R28 ;  /* 0x000000060a18722b */ /* 0x000fd0000000001c */
[----:B------:R-:W-:Y:S02]  /*0af0*/  DMUL R12, R8, R24 ;  /* 0x00000018080c7228 */ /* 0x000fe40000000000 */
[----:B------:R-:W-:Y:S02]  /*0b00*/  VIADD R7, R25, 0xfff00000 ;  /* 0xfff0000019077836 */ /* 0x000fe40000000000 */
[----:B------:R-:W-:-:S04]  /*0b10*/  IMAD.MOV.U32 R6, RZ, RZ, R24 ;  /* 0x000000ffff067224 */ /* 0x000fc800078e0018 */
[----:B------:R-:W-:-:S08]  /*0b20*/  DFMA R10, R12, -R12, R8 ;  /* 0x8000000c0c0a722b */ /* 0x000fd00000000008 */
[----:B------:R-:W-:Y:S01]  /*0b30*/  DFMA R22, R10, R6, R12 ;  /* 0x000000060a16722b */ /* 0x000fe2000000000c */
[----:B------:R-:W-:Y:S10]  /*0b40*/  @!P0 BRA `(.L_x_19) ;  /* 0x0000000000148947 */ /* 0x000ff40003800000 */
[----:B------:R-:W-:Y:S01]  /*0b50*/  IMAD.MOV.U32 R6, RZ, RZ, R24 ;  /* 0x000000ffff067224 */ /* 0x000fe200078e0018 */
[----:B------:R-:W-:-:S07]  /*0b60*/  MOV R4, 0xb80 ;  /* 0x00000b8000047802 */ /* 0x000fce0000000f00 */
[----:B------:R-:W-:Y:S05]  /*0b70*/  CALL.REL.NOINC `($__internal_1_$__cuda_sm20_dsqrt_rn_f64_mediumpath_v1) ;  /* 0x0000001c00207944 */ /* 0x000fea0003c00000 */
[----:B------:R-:W-:Y:S01]  /*0b80*/  MOV R22, R6 ;  /* 0x0000000600167202 */ /* 0x000fe20000000f00 */
[----:B------:R-:W-:-:S07]  /*0b90*/  IMAD.MOV.U32 R23, RZ, RZ, R7 ;  /* 0x000000ffff177224 */ /* 0x000fce00078e0007 */
.L_x_19:
[----:B------:R-:W-:Y:S05]  /*0ba0*/  BSYNC.RECONVERGENT B0 ;  /* 0x0000000000007941 */ /* 0x000fea0003800200 */
.L_x_18:
[----:B------:R-:W0:Y:S01]  /*0bb0*/  S2R R7, SR_LANEID ;  /* 0x0000000000077919 */ /* 0x000e220000000000 */
[----:B------:R-:W1:Y:S01]  /*0bc0*/  S2UR UR5, SR_CgaCtaId ;  /* 0x00000000000579c3 */ /* 0x000e620000008800 */
[----:B------:R-:W-:Y:S01]  /*0bd0*/  VOTEU.ANY UR8, UPT, PT ;  /* 0x0000000000087886 */ /* 0x000fe200038e0100 */
[----:B------:R-:W-:Y:S01]  /*0be0*/  UMOV UR4, 0x400 ;  /* 0x0000040000047882 */ /* 0x000fe20000000000 */
[----:B------:R-:W0:Y:S01]  /*0bf0*/  FLO.U32 R8, UR8 ;  /* 0x0000000800087d00 */ /* 0x000e2200080e0000 */
[----:B------:R-:W2:Y:S01]  /*0c00*/  S2R R6, SR_LTMASK ;  /* 0x0000000000067919 */ /* 0x000ea20000003900 */
[----:B------:R-:W-:Y:S01]  /*0c10*/  DADD R20, -RZ, -R20 ;  /* 0x00000000ff147229 */ /* 0x000fe20000000914 */
[----:B------:R-:W-:-:S05]  /*0c20*/  IMAD.MOV.U32 R12, RZ, RZ, 0x1 ;  /* 0x00000001ff0c7424 */ /* 0x000fca00078e00ff */
[----:B------:R-:W3:Y:S04]  /*0c30*/  POPC R4, UR8 ;  /* 0x0000000800047d09 */ /* 0x000ee80008000000 */
[----:B------:R-:W-:Y:S01]  /*0c40*/  LOP3.LUT R23, R23, 0x80000000, R21, 0xb8, !PT ;  /* 0x8000000017177812 */ /* 0x000fe200078eb815 */
[----:B-1----:R-:W-:Y:S01]  /*0c50*/  ULEA UR4, UR5, UR4, 0x18 ;  /* 0x0000000405047291 */ /* 0x002fe2000f8ec0ff */
[----:B0-----:R-:W-:Y:S02]  /*0c60*/  ISETP.EQ.U32.AND P0, PT, R8, R7, PT ;  /* 0x000000070800720c */ /* 0x001fe40003f02070 */
[----:B--2---:R-:W-:Y:S02]  /*0c70*/  LOP3.LUT R10, R6, UR8, RZ, 0xc0, !PT ;  /* 0x00000008060a7c12 */ /* 0x004fe4000f8ec0ff */
[----:B------:R-:W0:Y:S04]  /*0c80*/  LDC.64 R6, c[0x0][0x380] ;  /* 0x0000e000ff067b82 */ /* 0x000e280000000a00 */
[----:B------:R-:W1:Y:S05]  /*0c90*/  POPC R10, R10 ;  /* 0x0000000a000a7309 */ /* 0x000e6a0000000000 */
[----:B---3--:R2:W3:Y:S01]  /*0ca0*/  @P0 ATOMS.ADD R11, [UR4], R4 ;  /* 0x00000004ff0b098c */ /* 0x0084e20008000004 */
[----:B------:R-:W4:Y:S01]  /*0cb0*/  LDCU UR4, c[0x0][0x398] ;  /* 0x00007300ff0477ac */ /* 0x000f220008000800 */
[----:B--2---:R-:W-:-:S02]  /*0cc0*/  PRMT R4, R12, 0x7610, R4 ;  /* 0x000076100c047816 */ /* 0x004fc40000000004 */
[----:B---3--:R-:W1:Y:S02]  /*0cd0*/  SHFL.IDX PT, R9, R11, R8, 0x1f ;  /* 0x00001f080b097589 */ /* 0x008e6400000e0000 */
[----:B-1----:R-:W-:-:S04]  /*0ce0*/  IMAD.IADD R9, R9, 0x1, R10 ;  /* 0x0000000109097824 */ /* 0x002fc800078e020a */
[----:B----4-:R-:W-:-:S04]  /*0cf0*/  IMAD R9, R2, UR4, R9 ;  /* 0x0000000402097c24 */ /* 0x010fc8000f8e0209 */
[----:B0-----:R-:W-:-:S05]  /*0d00*/  IMAD.WIDE.U32 R6, R9, 0x18, R6 ;  /* 0x0000001809067825 */ /* 0x001fca00078e0006 */
[----:B------:R0:W-:Y:S04]  /*0d10*/  STG.E.64 desc[UR6][R6.64], R16 ;  /* 0x0000001006007986 */ /* 0x0001e8000c101b06 */
[----:B------:R0:W-:Y:S04]  /*0d20*/  STG.E.64 desc[UR6][R6.64+0x8], R22 ;  /* 0x0000081606007986 */ /* 0x0001e8000c101b06 */
[----:B------:R0:W-:Y:S04]  /*0d30*/  STG.E desc[UR6][R6.64+0x10], R0 ;  /* 0x0000100006007986 */ /* 0x0001e8000c101906 */
[----:B------:R0:W-:Y:S02]  /*0d40*/  STG.E.U8 desc[UR6][R6.64+0x14], R4 ;  /* 0x0000140406007986 */ /* 0x0001e4000c101106 */
.L_x_15:
[----:B------:R-:W-:Y:S05]  /*0d50*/  WARPSYNC.ALL ;  /* 0x0000000000007948 */ /* 0x000fea0003800000 */
[----:B------:R-:W-:Y:S01]  /*0d60*/  BAR.SYNC.DEFER_BLOCKING 0x0 ;  /* 0x0000000000007b1d */ /* 0x000fe20000010000 */
[----:B0-----:R-:W-:-:S07]  /*0d70*/  IADD3 R0, PT, PT, R18, 0x1, RZ ;  /* 0x0000000112007810 */ /* 0x001fce0007ffe0ff */
.L_x_8:
[----:B------:R-:W0:Y:S01]  /*0d80*/  LDC.64 R16, c[0x0][0x390] ;  /* 0x0000e400ff107b82 */ /* 0x000e220000000a00 */
[----:B------:R-:W-:-:S07]  /*0d90*/  ISETP.NE.AND P0, PT, R5, RZ, PT ;  /* 0x000000ff0500720c */ /* 0x000fce0003f05270 */
[----:B------:R-:W1:Y:S08]  /*0da0*/  LDC.64 R18, c[0x0][0x380] ;  /* 0x0000e000ff127b82 */ /* 0x000e700000000a00 */
[----:B------:R-:W2:Y:S01]  /*0db0*/  LDC.64 R20, c[0x0][0x388] ;  /* 0x0000e200ff147b82 */ /* 0x000ea20000000a00 */
[----:B------:R-:W-:Y:S05]  /*0dc0*/  @!P0 EXIT ;  /* 0x000000000000894d */ /* 0x000fea0003800000 */
.L_x_43:
[----:B------:R-:W-:-:S04]  /*0dd0*/  VIADD R5, R0, 0xffffffff ;  /* 0xffffffff00057836 */ /* 0x000fc80000000000 */
[----:B------:R-:W-:-:S04]  /*0de0*/  IMAD R23, R5, UR10, R2 ;  /* 0x0000000a05177c24 */ /* 0x000fc8000f8e0202 */
[----:B0-----:R-:W-:-:S06]  /*0df0*/  IMAD.WIDE R22, R23, 0x8, R16 ;  /* 0x0000000817167825 */ /* 0x001fcc00078e0210 */
[----:B------:R-:W3:Y:S01]  /*0e00*/  LDG.E.64 R22, desc[UR6][R22.64] ;  /* 0x0000000616167981 */ /* 0x000ee2000c1e1b00 */
[----:B--2---:R-:W-:-:S05]  /*0e10*/  IMAD.WIDE R24, R0, 0x8, R20 ;  /* 0x0000000800187825 */ /* 0x004fca00078e0214 */
[----:B------:R-:W2:Y:S01]  /*0e20*/  LDG.E.64 R26, desc[UR6][R24.64+-0x8] ;  /* 0xfffff806181a7981 */ /* 0x000ea2000c1e1b00 */
[----:B------:R-:W-:Y:S01]  /*0e30*/  IMAD.MOV.U32 R10, RZ, RZ, 0x0 ;  /* 0x00000000ff0a7424 */ /* 0x000fe200078e00ff */
[----:B------:R-:W-:Y:S01]  /*0e40*/  MOV R11, 0x3fd80000 ;  /* 0x3fd80000000b7802 */ /* 0x000fe20000000f00 */
[----:B------:R-:W-:Y:S05]  /*0e50*/  YIELD ;  /* 0x0000000000007946 */ /* 0x000fea0003800000 */
[----:B------:R-:W-:Y:S01]  /*0e60*/  BSSY.RECONVERGENT B0, `(.L_x_20) ;  /* 0x0000018000007945 */ /* 0x000fe20003800200 */
[----:B---3--:R-:W-:Y:S02]  /*0e70*/  DMUL R6, R22, 4 ;  /* 0x4010000016067828 */ /* 0x008fe40000000000 */
[----:B--2--5:R-:W-:-:S06]  /*0e80*/  DADD R26, R14, -R26 ;  /* 0x000000000e1a7229 */ /* 0x024fcc000000081a */
[----:B------:R-:W-:-:S08]  /*0e90*/  DMUL R6, R22, R6 ;  /* 0x0000000616067228 */ /* 0x000fd00000000000 */
[----:B------:R-:W-:-:S06]  /*0ea0*/  DFMA R8, R26, R26, R6 ;  /* 0x0000001a1a08722b */ /* 0x000fcc0000000006 */
        /* <DEDUP_REMOVED lines=16> */
[----:B-1----:R-:W-:Y:S05]  /*0fb0*/  CALL.REL.NOINC `($__internal_1_$__cuda_sm20_dsqrt_rn_f64_mediumpath_v1) ;  /* 0x0000001800107944 */ /* 0x002fea0003c00000 */
[----:B------:R-:W-:Y:S01]  /*0fc0*/  MOV R30, R6 ;  /* 0x00000006001e7202 */ /* 0x000fe20000000f00 */
[----:B------:R-:W-:-:S07]  /*0fd0*/  IMAD.MOV.U32 R31, RZ, RZ, R7 ;  /* 0x000000ffff1f7224 */ /* 0x000fce00078e0007 */
.L_x_21:
[----:B------:R-:W-:Y:S05]  /*0fe0*/  BSYNC.RECONVERGENT B0 ;  /* 0x0000000000007941 */ /* 0x000fea0003800200 */
.L_x_20:
[----:B------:R-:W-:Y:S01]  /*0ff0*/  LOP3.LUT R11, R31, 0x80000000, R27, 0xb8, !PT ;  /* 0x800000001f0b7812 */ /* 0x000fe200078eb81b */
[----:B------:R-:W-:Y:S01]  /*1000*/  IMAD.MOV.U32 R10, RZ, RZ, R30 ;  /* 0x000000ffff0a7224 */ /* 0x000fe200078e001e */
[----:B------:R-:W-:Y:S01]  /*1010*/  FSETP.GEU.AND P1, PT, |R27|, 6.5827683646048100446e-37, PT ;  /* 0x036000001b00780b */ /* 0x000fe20003f2e200 */
[----:B------:R-:W-:Y:S01]  /*1020*/  IMAD.MOV.U32 R6, RZ, RZ, 0x1 ;  /* 0x00000001ff067424 */ /* 0x000fe200078e00ff */
[----:B------:R-:W0:Y:S01]  /*1030*/  MUFU.RCP64H R7, R11 ;  /* 0x0000000b00077308 */ /* 0x000e220000001800 */
        /* <DEDUP_REMOVED lines=15> */
[----:B------:R-:W-:-:S07]  /*1130*/  IMAD.MOV.U32 R31, RZ, RZ, R27 ;  /* 0x000000ffff1f7224 */ /* 0x000fce00078e001b */
[----:B-1----:R-:W-:Y:S05]  /*1140*/  CALL.REL.NOINC `($__internal_0_$__cuda_sm20_div_rn_f64_full) ;  /* 0x0000001000287944 */ /* 0x002fea0003c00000 */
[----:B------:R-:W-:Y:S01]  /*1150*/  IMAD.MOV.U32 R36, RZ, RZ, R6 ;  /* 0x000000ffff247224 */ /* 0x000fe200078e0006 */
[----:B------:R-:W-:-:S07]  /*1160*/  MOV R37, R7 ;  /* 0x0000000700257202 */ /* 0x000fce0000000f00 */
.L_x_23:
[----:B------:R-:W-:Y:S05]  /*1170*/  BSYNC.RECONVERGENT B0 ;  /* 0x0000000000007941 */ /* 0x000fea0003800200 */
.L_x_22:
        /* <DEDUP_REMOVED lines=18> */
[----:B------:R-:W-:Y:S01]  /*12a0*/  MOV R12, 0x12d0 ;  /* 0x000012d0000c7802 */ /* 0x000fe20000000f00 */
[----:B------:R-:W-:-:S07]  /*12b0*/  IMAD.MOV.U32 R31, RZ, RZ, R23 ;  /* 0x000000ffff1f7224 */ /* 0x000fce00078e0017 */
[----:B-1----:R-:W-:Y:S05]  /*12c0*/  CALL.REL.NOINC `($__internal_0_$__cuda_sm20_div_rn_f64_full) ;  /* 0x0000000c00c87944 */ /* 0x002fea0003c00000 */
.L_x_25:
[----:B------:R-:W-:Y:S05]  /*12d0*/  BSYNC.RECONVERGENT B0 ;  /* 0x0000000000007941 */ /* 0x000fea0003800200 */
.L_x_24:
[----:B------:R-:W-:-:S06]  /*12e0*/  DSETP.GT.AND P0, PT, |R6|, UR12, PT ;  /* 0x0000000c06007e2a */ /* 0x000fcc000bf04200 */
[----:B------:R-:W-:-:S14]  /*12f0*/  DSETP.LEU.OR P0, PT, |R22|, UR14, !P0 ;  /* 0x0000000e16007e2a */ /* 0x000fdc000c70b600 */
[----:B------:R-:W-:Y:S05]  /*1300*/  @P0 BRA `(.L_x_26) ;  /* 0x0000000400200947 */ /* 0x000fea0003800000 */
[----:B------:R-:W-:Y:S01]  /*1310*/  DADD R8, R36, 1 ;  /* 0x3ff0000024087429 */ /* 0x000fe20000000000 */
[----:B------:R-:W-:Y:S01]  /*1320*/  IMAD.MOV.U32 R10, RZ, RZ, 0x0 ;  /* 0x00000000ff0a7424 */ /* 0x000fe200078e00ff */
[----:B------:R-:W-:Y:S01]  /*1330*/  MOV R11, 0x3fd80000 ;  /* 0x3fd80000000b7802 */ /* 0x000fe20000000f00 */
[----:B------:R-:W-:Y:S05]  /*1340*/  BSSY.RECONVERGENT B0, `(.L_x_27) ;  /* 0x0000015000007945 */ /* 0x000fea0003800200 */
[----:B------:R-:W-:-:S06]  /*1350*/  DMUL R8, R8, 0.5 ;  /* 0x3fe0000008087828 */ /* 0x000fcc0000000000 */
        /* <DEDUP_REMOVED lines=19> */
.L_x_28:
[----:B------:R-:W-:Y:S05]  /*1490*/  BSYNC.RECONVERGENT B0 ;  /* 0x0000000000007941 */ /* 0x000fea0003800200 */
.L_x_27:
        /* <DEDUP_REMOVED lines=23> */
.L_x_30:
[----:B------:R-:W-:Y:S05]  /*1610*/  BSYNC.RECONVERGENT B0 ;  /* 0x0000000000007941 */ /* 0x000fea0003800200 */
.L_x_29:
[----:B------:R-:W0:Y:S01]  /*1620*/  S2R R7, SR_LANEID ;  /* 0x0000000000077919 */ /* 0x000e220000000000 */
[----:B------:R-:W2:Y:S01]  /*1630*/  S2UR UR5, SR_CgaCtaId ;  /* 0x00000000000579c3 */ /* 0x000ea20000008800 */
[----:B------:R-:W-:Y:S01]  /*1640*/  VOTEU.ANY UR8, UPT, PT ;  /* 0x0000000000087886 */ /* 0x000fe200038e0100 */
[----:B------:R-:W-:Y:S01]  /*1650*/  UMOV UR4, 0x400 ;  /* 0x0000040000047882 */ /* 0x000fe20000000000 */
[----:B------:R-:W0:Y:S01]  /*1660*/  FLO.U32 R8, UR8 ;  /* 0x0000000800087d00 */ /* 0x000e2200080e0000 */
[----:B------:R-:W3:Y:S01]  /*1670*/  S2R R10, SR_LTMASK ;  /* 0x00000000000a7919 */ /* 0x000ee20000003900 */
[----:B------:R-:W-:Y:S01]  /*1680*/  DADD R22, -RZ, -R22 ;  /* 0x00000000ff167229 */ /* 0x000fe20000000916 */
[----:B------:R-:W-:-:S05]  /*1690*/  IMAD.MOV.U32 R11, RZ, RZ, 0x1 ;  /* 0x00000001ff0b7424 */ /* 0x000fca00078e00ff */
[----:B------:R-:W4:Y:S04]  /*16a0*/  POPC R4, UR8 ;  /* 0x0000000800047d09 */ /* 0x000f280008000000 */
[----:B------:R-:W-:Y:S01]  /*16b0*/  LOP3.LUT R31, R31, 0x80000000, R23, 0xb8, !PT ;  /* 0x800000001f1f7812 */ /* 0x000fe200078eb817 */
[----:B--2---:R-:W-:Y:S01]  /*16c0*/  ULEA UR4, UR5, UR4, 0x18 ;  /* 0x0000000405047291 */ /* 0x004fe2000f8ec0ff */
[----:B0-----:R-:W-:Y:S02]  /*16d0*/  ISETP.EQ.U32.AND P0, PT, R8, R7, PT ;  /* 0x000000070800720c */ /* 0x001fe40003f02070 */
[----:B---3--:R-:W-:-:S06]  /*16e0*/  LOP3.LUT R10, R10, UR8, RZ, 0xc0, !PT ;  /* 0x000000080a0a7c12 */ /* 0x008fcc000f8ec0ff */
[----:B------:R-:W0:Y:S05]  /*16f0*/  POPC R10, R10 ;  /* 0x0000000a000a7309 */ /* 0x000e2a0000000000 */
[----:B----4-:R-:W2:Y:S04]  /*1700*/  @P0 ATOMS.ADD R9, [UR4], R4 ;  /* 0x00000004ff09098c */ /* 0x010ea80008000004 */
[----:B--2---:R-:W0:Y:S02]  /*1710*/  SHFL.IDX PT, R7, R9, R8, 0x1f ;  /* 0x00001f0809077589 */ /* 0x004e2400000e0000 */
[----:B0-----:R-:W-:-:S04]  /*1720*/  IMAD.IADD R7, R7, 0x1, R10 ;  /* 0x0000000107077824 */ /* 0x001fc800078e020a */
[----:B------:R-:W-:-:S04]  /*1730*/  IMAD R7, R2, UR11, R7 ;  /* 0x0000000b02077c24 */ /* 0x000fc8000f8e0207 */
[----:B-1----:R-:W-:-:S05]  /*1740*/  IMAD.WIDE.U32 R6, R7, 0x18, R18 ;  /* 0x0000001807067825 */ /* 0x002fca00078e0012 */
[----:B------:R0:W-:Y:S04]  /*1750*/  STG.E.64 desc[UR6][R6.64], R26 ;  /* 0x0000001a06007986 */ /* 0x0001e8000c101b06 */
[----:B------:R0:W-:Y:S04]  /*1760*/  STG.E.64 desc[UR6][R6.64+0x8], R30 ;  /* 0x0000081e06007986 */ /* 0x0001e8000c101b06 */
[----:B------:R0:W-:Y:S04]  /*1770*/  STG.E.U8 desc[UR6][R6.64+0x14], R11 ;  /* 0x0000140b06007986 */ /* 0x0001e8000c101106 */
[----:B------:R0:W-:Y:S02]  /*1780*/  STG.E desc[UR6][R6.64+0x10], R0 ;  /* 0x0000100006007986 */ /* 0x0001e4000c101906 */
.L_x_26:
[----:B------:R-:W-:Y:S05]  /*1790*/  WARPSYNC.ALL ;  /* 0x0000000000007948 */ /* 0x000fea0003800000 */
[----:B------:R-:W-:Y:S01]  /*17a0*/  BAR.SYNC.DEFER_BLOCKING 0x0 ;  /* 0x0000000000007b1d */ /* 0x000fe20000010000 */
[----:B------:R-:W-:Y:S02]  /*17b0*/  IADD3 R5, PT, PT, R5, R3, RZ ;  /* 0x0000000305057210 */ /* 0x000fe40007ffe0ff */
[----:B------:R-:W-:-:S03]  /*17c0*/  LEA R10, P0, R3, R24, 0x3 ;  /* 0x00000018030a7211 */ /* 0x000fc600078018ff */
[----:B------:R-:W-:-:S04]  /*17d0*/  IMAD R5, R5, UR10, R2 ;  /* 0x0000000a05057c24 */ /* 0x000fc8000f8e0202 */
[----:B------:R-:W-:-:S04]  /*17e0*/  IMAD.WIDE R22, R5, 0x8, R16 ;  /* 0x0000000805167825 */ /* 0x000fc800078e0210 */
[----:B0-----:R-:W-:Y:S02]  /*17f0*/  IMAD.X R11, RZ, RZ, R25, P0 ;  /* 0x000000ffff0b7224 */ /* 0x001fe400000e0619 */
[----:B------:R-:W2:Y:S04]  /*1800*/  LDG.E.64 R22, desc[UR6][R22.64] ;  /* 0x0000000616167981 */ /* 0x000ea8000c1e1b00 */
[----:B------:R-:W3:Y:S01]  /*1810*/  LDG.E.64 R24, desc[UR6][R10.64+-0x8] ;  /* 0xfffff8060a187981 */ /* 0x000ee2000c1e1b00 */
[----:B------:R-:W-:Y:S01]  /*1820*/  IMAD.MOV.U32 R6, RZ, RZ, 0x0 ;  /* 0x00000000ff067424 */ /* 0x000fe200078e00ff */
[----:B------:R-:W-:Y:S01]  /*1830*/  MOV R7, 0x3fd80000 ;  /* 0x3fd8000000077802 */ /* 0x000fe20000000f00 */
[----:B------:R-:W-:Y:S01]  /*1840*/  BSSY.RECONVERGENT B0, `(.L_x_31) ;  /* 0x0000019000007945 */ /* 0x000fe20003800200 */
[----:B------:R-:W-:Y:S01]  /*1850*/  IMAD.IADD R0, R3, 0x1, R0 ;  /* 0x0000000103007824 */ /* 0x000fe200078e0200 */
[----:B--2---:R-:W-:-:S02]  /*1860*/  DMUL R4, R22, 4 ;  /* 0x4010000016047828 */ /* 0x004fc40000000000 */
[----:B---3--:R-:W-:-:S06]  /*1870*/  DADD R24, R14, -R24 ;  /* 0x000000000e187229 */ /* 0x008fcc0000000818 */
        /* <DEDUP_REMOVED lines=16> */
[----:B------:R-:W-:Y:S02]  /*1980*/  MOV R6, R26 ;  /* 0x0000001a00067202 */ /* 0x000fe40000000f00 */
[----:B------:R-:W-:-:S07]  /*1990*/  MOV R4, 0x19b0 ;  /* 0x000019b000047802 */ /* 0x000fce0000000f00 */
[----:B-1----:R-:W-:Y:S05]  /*19a0*/  CALL.REL.NOINC `($__internal_1_$__cuda_sm20_dsqrt_rn_f64_mediumpath_v1) ;  /* 0x0000000c00947944 */ /* 0x002fea0003c00000 */
[----:B------:R-:W-:Y:S02]  /*19b0*/  IMAD.MOV.U32 R4, RZ, RZ, R6 ;  /* 0x000000ffff047224 */ /* 0x000fe400078e0006 */
[----:B------:R-:W-:-:S07]  /*19c0*/  IMAD.MOV.U32 R5, RZ, RZ, R7 ;  /* 0x000000ffff057224 */ /* 0x000fce00078e0007 */
.L_x_32:
[----:B------:R-:W-:Y:S05]  /*19d0*/  BSYNC.RECONVERGENT B0 ;  /* 0x0000000000007941 */ /* 0x000fea0003800200 */
.L_x_31:
[----:B------:R-:W-:Y:S01]  /*19e0*/  LOP3.LUT R11, R5, 0x80000000, R25, 0xb8, !PT ;  /* 0x80000000050b7812 */ /* 0x000fe200078eb819 */
[----:B------:R-:W-:Y:S01]  /*19f0*/  IMAD.MOV.U32 R10, RZ, RZ, R4 ;  /* 0x000000ffff0a7224 */ /* 0x000fe200078e0004 */
[----:B------:R-:W-:Y:S01]  /*1a00*/  MOV R6, 0x1 ;  /* 0x0000000100067802 */ /* 0x000fe20000000f00 */
        /* <DEDUP_REMOVED lines=15> */
[----:B------:R-:W-:Y:S01]  /*1b00*/  MOV R12, 0x1b40 ;  /* 0x00001b40000c7802 */ /* 0x000fe20000000f00 */
[----:B------:R-:W-:Y:S02]  /*1b10*/  IMAD.MOV.U32 R30, RZ, RZ, R24 ;  /* 0x000000ffff1e7224 */ /* 0x000fe400078e0018 */
[----:B------:R-:W-:-:S07]  /*1b20*/  IMAD.MOV.U32 R31, RZ, RZ, R25 ;  /* 0x000000ffff1f7224 */ /* 0x000fce00078e0019 */
[----:B-1----:R-:W-:Y:S05]  /*1b30*/  CALL.REL.NOINC `($__internal_0_$__cuda_sm20_div_rn_f64_full) ;  /* 0x0000000400ac7944 */ /* 0x002fea0003c00000 */
[----:B------:R-:W-:Y:S01]  /*1b40*/  MOV R26, R6 ;  /* 0x00000006001a7202 */ /* 0x000fe20000000f00 */
[----:B------:R-:W-:-:S07]  /*1b50*/  IMAD.MOV.U32 R27, RZ, RZ, R7 ;  /* 0x000000ffff1b7224 */ /* 0x000fce00078e0007 */
.L_x_34:
[----:B------:R-:W-:Y:S05]  /*1b60*/  BSYNC.RECONVERGENT B0 ;  /* 0x0000000000007941 */ /* 0x000fea0003800200 */
.L_x_33:
        /* <DEDUP_REMOVED lines=21> */
.L_x_36:
[----:B------:R-:W-:Y:S05]  /*1cc0*/  BSYNC.RECONVERGENT B0 ;  /* 0x0000000000007941 */ /* 0x000fea0003800200 */
.L_x_35:
[----:B------:R-:W-:Y:S01]  /*1cd0*/  DSETP.GT.AND P0, PT, |R6|, UR12, PT ;  /* 0x0000000c06007e2a */ /* 0x000fe2000bf04200 */
[----:B------:R-:W-:Y:S05]  /*1ce0*/  BSSY.RECONVERGENT B0, `(.L_x_37) ;  /* 0x000004b000007945 */ /* 0x000fea0003800200 */
[----:B------:R-:W-:-:S14]  /*1cf0*/  DSETP.LEU.OR P0, PT, |R22|, UR14, !P0 ;  /* 0x0000000e16007e2a */ /* 0x000fdc000c70b600 */
[----:B------:R-:W-:Y:S05]  /*1d00*/  @P0 BRA `(.L_x_38) ;  /* 0x0000000400200947 */ /* 0x000fea0003800000 */
[----:B------:R-:W-:Y:S01]  /*1d10*/  DADD R8, R26, 1 ;  /* 0x3ff000001a087429 */ /* 0x000fe20000000000 */
[----:B------:R-:W-:Y:S01]  /*1d20*/  MOV R6, 0x0 ;  /* 0x0000000000067802 */ /* 0x000fe20000000f00 */
[----:B------:R-:W-:Y:S01]  /*1d30*/  IMAD.MOV.U32 R7, RZ, RZ, 0x3fd80000 ;  /* 0x3fd80000ff077424 */ /* 0x000fe200078e00ff */
        /* <DEDUP_REMOVED lines=21> */
.L_x_40:
[----:B------:R-:W-:Y:S05]  /*1e90*/  BSYNC.RECONVERGENT B1 ;  /* 0x0000000000017941 */ /* 0x000fea0003800200 */
.L_x_39:
[----:B------:R-:W-:Y:S01]  /*1ea0*/  DFMA R8, -R24, R24, 1 ;  /* 0x3ff000001808742b */ /* 0x000fe20000000118 */
[----:B------:R-:W-:Y:S01]  /*1eb0*/  MOV R6, 0x0 ;  /* 0x0000000000067802 */ /* 0x000fe20000000f00 */
[----:B------:R-:W-:Y:S01]  /*1ec0*/  IMAD.MOV.U32 R7, RZ, RZ, 0x3fd80000 ;  /* 0x3fd80000ff077424 */ /* 0x000fe200078e00ff */
        /* <DEDUP_REMOVED lines=20> */
.L_x_42:
[----:B------:R-:W-:Y:S05]  /*2010*/  BSYNC.RECONVERGENT B1 ;  /* 0x0000000000017941 */ /* 0x000fea0003800200 */
.L_x_41:
[----:B------:R-:W0:Y:S01]  /*2020*/  S2R R6, SR_LANEID ;  /* 0x0000000000067919 */ /* 0x000e220000000000 */
[----:B------:R-:W2:Y:S01]  /*2030*/  S2UR UR5, SR_CgaCtaId ;  /* 0x00000000000579c3 */ /* 0x000ea20000008800 */
[----:B------:R-:W-:Y:S01]  /*2040*/  VOTEU.ANY UR8, UPT, PT ;  /* 0x0000000000087886 */ /* 0x000fe200038e0100 */
[----:B------:R-:W-:Y:S01]  /*2050*/  UMOV UR4, 0x400 ;  /* 0x0000040000047882 */ /* 0x000fe20000000000 */
[----:B------:R-:W0:Y:S01]  /*2060*/  FLO.U32 R9, UR8 ;  /* 0x0000000800097d00 */ /* 0x000e2200080e0000 */
[----:B------:R-:W3:Y:S01]  /*2070*/  S2R R10, SR_LTMASK ;  /* 0x00000000000a7919 */ /* 0x000ee20000003900 */
[----:B------:R-:W-:Y:S01]  /*2080*/  DADD R22, -RZ, -R22 ;  /* 0x00000000ff167229 */ /* 0x000fe20000000916 */
[----:B------:R-:W-:-:S05]  /*2090*/  MOV R11, 0x1 ;  /* 0x00000001000b7802 */ /* 0x000fca0000000f00 */
        /* <DEDUP_REMOVED lines=15> */
.L_x_38:
[----:B------:R-:W-:Y:S05]  /*2190*/  BSYNC.RECONVERGENT B0 ;  /* 0x0000000000007941 */ /* 0x000fea0003800200 */
.L_x_37:
[----:B0-----:R-:W-:Y:S01]  /*21a0*/  IMAD.IADD R0, R0, 0x1, R3 ;  /* 0x0000000100007824 */ /* 0x001fe200078e0203 */
[----:B------:R-:W-:Y:S04]  /*21b0*/  BAR.SYNC.DEFER_BLOCKING 0x0 ;  /* 0x0000000000007b1d */ /* 0x000fe80000010000 */
[----:B------:R-:W-:-:S13]  /*21c0*/  ISETP.GT.AND P0, PT, R0, UR11, PT ;  /* 0x0000000b00007c0c */ /* 0x000fda000bf04270 */
[----:B------:R-:W-:Y:S05]  /*21d0*/  @!P0 BRA `(.L_x_43) ;  /* 0xffffffe800fc8947 */ /* 0x000fea000383ffff */
[----:B------:R-:W-:Y:S05]  /*21e0*/  EXIT ;  /* 0x000000000000794d */ /* 0x000fea0003800000 */
        .weak           $__internal_0_$__cuda_sm20_div_rn_f64_full
        .type           $__internal_0_$__cuda_sm20_div_rn_f64_full,@function
        .size           $__internal_0_$__cuda_sm20_div_rn_f64_full,($__internal_1_$__cuda_sm20_dsqrt_rn_f64_mediumpath_v1 - $__internal_0_$__cuda_sm20_div_rn_f64_full)
$__internal_0_$__cuda_sm20_div_rn_f64_full:
[----:B------:R-:W-:Y:S01]  /*21f0*/  FSETP.GEU.AND P2, PT, |R31|, 1.469367938527859385e-39, PT ;  /* 0x001000001f00780b */ /* 0x000fe20003f4e200 */
[----:B------:R-:W-:Y:S01]  /*2200*/  IMAD.MOV.U32 R10, RZ, RZ, R8 ;  /* 0x000000ffff0a7224 */ /* 0x000fe200078e0008 */
[C---:B------:R-:W-:Y:S01]  /*2210*/  FSETP.GEU.AND P0, PT, |R11|.reuse, 1.469367938527859385e-39, PT ;  /* 0x001000000b00780b */ /* 0x040fe20003f0e200 */
[----:B------:R-:W-:Y:S01]  /*2220*/  IMAD.MOV.U32 R4, RZ, RZ, 0x1ca00000 ;  /* 0x1ca00000ff047424 */ /* 0x000fe200078e00ff */
[----:B------:R-:W-:Y:S01]  /*2230*/  LOP3.LUT R9, R11, 0x800fffff, RZ, 0xc0, !PT ;  /* 0x800fffff0b097812 */ /* 0x000fe200078ec0ff */
[----:B------:R-:W-:Y:S01]  /*2240*/  BSSY.RECONVERGENT B1, `(.L_x_44) ;  /* 0x0000057000017945 */ /* 0x000fe20003800200 */
[----:B------:R-:W-:Y:S02]  /*2250*/  LOP3.LUT R6, R31, 0x7ff00000, RZ, 0xc0, !PT ;  /* 0x7ff000001f067812 */ /* 0x000fe400078ec0ff */
[----:B------:R-:W-:Y:S02]  /*2260*/  LOP3.LUT R9, R9, 0x3ff00000, RZ, 0xfc, !PT ;  /* 0x3ff0000009097812 */ /* 0x000fe400078efcff */
[----:B------:R-:W-:-:S02]  /*2270*/  LOP3.LUT R7, R11, 0x7ff00000, RZ, 0xc0, !PT ;  /* 0x7ff000000b077812 */ /* 0x000fc400078ec0ff */
[----:B------:R-:W-:Y:S01]  /*2280*/  MOV R32, R30 ;  /* 0x0000001e00207202 */ /* 0x000fe20000000f00 */
[----:B------:R-:W-:Y:S01]  /*2290*/  @!P2 IMAD.MOV.U32 R34, RZ, RZ, RZ ;  /* 0x000000ffff22a224 */ /* 0x000fe200078e00ff */
[----:B------:R-:W-:Y:S01]  /*22a0*/  @!P2 LOP3.LUT R13, R11, 0x7ff00000, RZ, 0xc0, !PT ;  /* 0x7ff000000b0da812 */ /* 0x000fe200078ec0ff */
[----:B------:R-:W-:Y:S01]  /*22b0*/  @!P0 DMUL R8, R10, 8.98846567431157953865e+307 ;  /* 0x7fe000000a088828 */ /* 0x000fe20000000000 */
[C---:B------:R-:W-:Y:S02]  /*22c0*/  ISETP.GE.U32.AND P1, PT, R6.reuse, R7, PT ;  /* 0x000000070600720c */ /* 0x040fe40003f26070 */
[----:B------:R-:W-:Y:S02]  /*22d0*/  @!P2 ISETP.GE.U32.AND P3, PT, R6, R13, PT ;  /* 0x0000000d0600a20c */ /* 0x000fe40003f66070 */
[C---:B------:R-:W-:Y:S01]  /*22e0*/  SEL R13, R4.reuse, 0x63400000, !P1 ;  /* 0x63400000040d7807 */ /* 0x040fe20004800000 */
[----:B------:R-:W0:Y:S01]  /*22f0*/  MUFU.RCP64H R29, R9 ;  /* 0x00000009001d7308 */ /* 0x000e220000001800 */
[----:B------:R-:W-:-:S02]  /*2300*/  @!P2 SEL R28, R4, 0x63400000, !P3 ;  /* 0x63400000041ca807 */ /* 0x000fc40005800000 */
[--C-:B------:R-:W-:Y:S01]  /*2310*/  LOP3.LUT R33, R13, 0x800fffff, R31.reuse, 0xf8, !PT ;  /* 0x800fffff0d217812 */ /* 0x100fe200078ef81f */
[----:B------:R-:W-:Y:S01]  /*2320*/  IMAD.MOV.U32 R13, RZ, RZ, R6 ;  /* 0x000000ffff0d7224 */ /* 0x000fe200078e0006 */
[----:B------:R-:W-:Y:S02]  /*2330*/  @!P2 LOP3.LUT R28, R28, 0x80000000, R31, 0xf8, !PT ;  /* 0x800000001c1ca812 */ /* 0x000fe400078ef81f */
[----:B------:R-:W-:Y:S02]  /*2340*/  @!P0 LOP3.LUT R7, R9, 0x7ff00000, RZ, 0xc0, !PT ;  /* 0x7ff0000009078812 */ /* 0x000fe400078ec0ff */
[----:B------:R-:W-:Y:S01]  /*2350*/  @!P2 LOP3.LUT R35, R28, 0x100000, RZ, 0xfc, !PT ;  /* 0x001000001c23a812 */ /* 0x000fe200078efcff */
[----:B------:R-:W-:-:S05]  /*2360*/  IMAD.MOV.U32 R28, RZ, RZ, 0x1 ;  /* 0x00000001ff1c7424 */ /* 0x000fca00078e00ff */
[----:B------:R-:W-:Y:S02]  /*2370*/  @!P2 DFMA R32, R32, 2, -R34 ;  /* 0x400000002020a82b */ /* 0x000fe40000000822 */
[----:B0-----:R-:W-:-:S08]  /*2380*/  DFMA R34, R28, -R8, 1 ;  /* 0x3ff000001c22742b */ /* 0x001fd00000000808 */
[----:B------:R-:W-:Y:S01]  /*2390*/  DFMA R34, R34, R34, R34 ;  /* 0x000000222222722b */ /* 0x000fe20000000022 */
[----:B------:R-:W-:-:S07]  /*23a0*/  @!P2 LOP3.LUT R13, R33, 0x7ff00000, RZ, 0xc0, !PT ;  /* 0x7ff00000210da812 */ /* 0x000fce00078ec0ff */
[----:B------:R-:W-:-:S08]  /*23b0*/  DFMA R28, R28, R34, R28 ;  /* 0x000000221c1c722b */ /* 0x000fd0000000001c */
[----:B------:R-:W-:-:S08]  /*23c0*/  DFMA R38, R28, -R8, 1 ;  /* 0x3ff000001c26742b */ /* 0x000fd00000000808 */
[----:B------:R-:W-:-:S08]  /*23d0*/  DFMA R38, R28, R38, R28 ;  /* 0x000000261c26722b */ /* 0x000fd0000000001c */
[----:B------:R-:W-:-:S08]  /*23e0*/  DMUL R28, R38, R32 ;  /* 0x00000020261c7228 */ /* 0x000fd00000000000 */
[----:B------:R-:W-:-:S08]  /*23f0*/  DFMA R34, R28, -R8, R32 ;  /* 0x800000081c22722b */ /* 0x000fd00000000020 */
[----:B------:R-:W-:Y:S01]  /*2400*/  DFMA R34, R38, R34, R28 ;  /* 0x000000222622722b */ /* 0x000fe2000000001c */
[----:B------:R-:W-:-:S04]  /*2410*/  IADD3 R28, PT, PT, R13, -0x1, RZ ;  /* 0xffffffff0d1c7810 */ /* 0x000fc80007ffe0ff */
[----:B------:R-:W-:Y:S01]  /*2420*/  ISETP.GT.U32.AND P0, PT, R28, 0x7feffffe, PT ;  /* 0x7feffffe1c00780c */ /* 0x000fe20003f04070 */
[----:B------:R-:W-:-:S05]  /*2430*/  VIADD R28, R7, 0xffffffff ;  /* 0xffffffff071c7836 */ /* 0x000fca0000000000 */
[----:B------:R-:W-:-:S13]  /*2440*/  ISETP.GT.U32.OR P0, PT, R28, 0x7feffffe, P0 ;  /* 0x7feffffe1c00780c */ /* 0x000fda0000704470 */
[----:B------:R-:W-:Y:S05]  /*2450*/  @P0 BRA `(.L_x_45) ;  /* 0x0000000000740947 */ /* 0x000fea0003800000 */
[----:B------:R-:W-:-:S04]  /*2460*/  LOP3.LUT R7, R11, 0x7ff00000, RZ, 0xc0, !PT ;  /* 0x7ff000000b077812 */ /* 0x000fc800078ec0ff */
[CC--:B------:R-:W-:Y:S02]  /*2470*/  VIADDMNMX R13, R6.reuse, -R7.reuse, 0xb9600000, !PT ;  /* 0xb9600000060d7446 */ /* 0x0c0fe40007800907 */
[----:B------:R-:W-:Y:S02]  /*2480*/  ISETP.GE.U32.AND P0, PT, R6, R7, PT ;  /* 0x000000070600720c */ /* 0x000fe40003f06070 */
[----:B------:R-:W-:Y:S02]  /*2490*/  VIMNMX R13, PT, PT, R13, 0x46a00000, PT ;  /* 0x46a000000d0d7848 */ /* 0x000fe40003fe0100 */
[----:B------:R-:W-:Y:S02]  /*24a0*/  SEL R4, R4, 0x63400000, !P0 ;  /* 0x6340000004047807 */ /* 0x000fe40004000000 */
[----:B------:R-:W-:-:S03]  /*24b0*/  MOV R6, RZ ;  /* 0x000000ff00067202 */ /* 0x000fc60000000f00 */
[----:B------:R-:W-:-:S04]  /*24c0*/  IMAD.IADD R4, R13, 0x1, -R4 ;  /* 0x000000010d047824 */ /* 0x000fc800078e0a04 */
[----:B------:R-:W-:-:S06]  /*24d0*/  VIADD R7, R4, 0x7fe00000 ;  /* 0x7fe0000004077836 */ /* 0x000fcc0000000000 */
[----:B------:R-:W-:-:S10]  /*24e0*/  DMUL R28, R34, R6 ;  /* 0x00000006221c7228 */ /* 0x000fd40000000000 */
[----:B------:R-:W-:-:S13]  /*24f0*/  FSETP.GTU.AND P0, PT, |R29|, 1.469367938527859385e-39, PT ;  /* 0x001000001d00780b */ /* 0x000fda0003f0c200 */
[----:B------:R-:W-:Y:S05]  /*2500*/  @P0 BRA `(.L_x_46) ;  /* 0x0000000000a80947 */ /* 0x000fea0003800000 */
[----:B------:R-:W-:-:S06]  /*2510*/  DFMA R8, R34, -R8, R32 ;  /* 0x800000082208722b */ /* 0x000fcc0000000020 */
[----:B------:R-:W-:-:S04]  /*2520*/  IMAD.MOV.U32 R8, RZ, RZ, RZ ;  /* 0x000000ffff087224 */ /* 0x000fc800078e00ff */
[C---:B------:R-:W-:Y:S02]  /*2530*/  FSETP.NEU.AND P0, PT, R9.reuse, RZ, PT ;  /* 0x000000ff0900720b */ /* 0x040fe40003f0d000 */
[----:B------:R-:W-:-:S04]  /*2540*/  LOP3.LUT R10, R9, 0x80000000, R11, 0x48, !PT ;  /* 0x80000000090a7812 */ /* 0x000fc800078e480b */
[----:B------:R-:W-:-:S07]  /*2550*/  LOP3.LUT R9, R10, R7, RZ, 0xfc, !PT ;  /* 0x000000070a097212 */ /* 0x000fce00078efcff */
[----:B------:R-:W-:Y:S05]  /*2560*/  @!P0 BRA `(.L_x_46) ;  /* 0x0000000000908947 */ /* 0x000fea0003800000 */
[----:B------:R-:W-:Y:S01]  /*2570*/  IMAD.MOV R7, RZ, RZ, -R4 ;  /* 0x000000ffff077224 */ /* 0x000fe200078e0a04 */
[----:B------:R-:W-:Y:S01]  /*2580*/  IADD3 R4, PT, PT, -R4, -0x43300000, RZ ;  /* 0xbcd0000004047810 */ /* 0x000fe20007ffe1ff */
[----:B------:R-:W-:-:S06]  /*2590*/  IMAD.MOV.U32 R6, RZ, RZ, RZ ;  /* 0x000000ffff067224 */ /* 0x000fcc00078e00ff */
[----:B------:R-:W-:Y:S02]  /*25a0*/  DFMA R6, R28, -R6, R34 ;  /* 0x800000061c06722b */ /* 0x000fe40000000022 */
[----:B------:R-:W-:-:S08]  /*25b0*/  DMUL.RP R34, R34, R8 ;  /* 0x0000000822227228 */ /* 0x000fd00000008000 */
[----:B------:R-:W-:Y:S02]  /*25c0*/  FSETP.NEU.AND P0, PT, |R7|, R4, PT ;  /* 0x000000040700720b */ /* 0x000fe40003f0d200 */
[----:B------:R-:W-:Y:S02]  /*25d0*/  LOP3.LUT R10, R35, R10, RZ, 0x3c, !PT ;  /* 0x0000000a230a7212 */ /* 0x000fe400078e3cff */
[----:B------:R-:W-:Y:S02]  /*25e0*/  FSEL R4, R34, R28, !P0 ;  /* 0x0000001c22047208 */ /* 0x000fe40004000000 */
[----:B------:R-:W-:Y:S02]  /*25f0*/  FSEL R7, R10, R29, !P0 ;  /* 0x0000001d0a077208 */ /* 0x000fe40004000000 */
[----:B------:R-:W-:-:S03]  /*2600*/  MOV R28, R4 ;  /* 0x00000004001c7202 */ /* 0x000fc60000000f00 */
[----:B------:R-:W-:Y:S01]  /*2610*/  IMAD.MOV.U32 R29, RZ, RZ, R7 ;  /* 0x000000ffff1d7224 */ /* 0x000fe200078e0007 */
[----:B------:R-:W-:Y:S06]  /*2620*/  BRA `(.L_x_46) ;  /* 0x0000000000607947 */ /* 0x000fec0003800000 */
.L_x_45:
[----:B------:R-:W-:-:S14]  /*2630*/  DSETP.NAN.AND P0, PT, R30, R30, PT ;  /* 0x0000001e1e00722a */ /* 0x000fdc0003f08000 */
[----:B------:R-:W-:Y:S05]  /*2640*/  @P0 BRA `(.L_x_47) ;  /* 0x00000000004c0947 */ /* 0x000fea0003800000 */
[----:B------:R-:W-:-:S14]  /*2650*/  DSETP.NAN.AND P0, PT, R10, R10, PT ;  /* 0x0000000a0a00722a */ /* 0x000fdc0003f08000 */
[----:B------:R-:W-:Y:S05]  /*2660*/  @P0 BRA `(.L_x_48) ;  /* 0x0000000000340947 */ /* 0x000fea0003800000 */
[----:B------:R-:W-:Y:S01]  /*2670*/  ISETP.NE.AND P0, PT, R13, R7, PT ;  /* 0x000000070d00720c */ /* 0x000fe20003f05270 */
[----:B------:R-:W-:Y:S02]  /*2680*/  IMAD.MOV.U32 R28, RZ, RZ, 0x0 ;  /* 0x00000000ff1c7424 */ /* 0x000fe400078e00ff */
[----:B------:R-:W-:-:S10]  /*2690*/  IMAD.MOV.U32 R29, RZ, RZ, -0x80000 ;  /* 0xfff80000ff1d7424 */ /* 0x000fd400078e00ff */
[----:B------:R-:W-:Y:S05]  /*26a0*/  @!P0 BRA `(.L_x_46) ;  /* 0x0000000000408947 */ /* 0x000fea0003800000 */
[----:B------:R-:W-:Y:S02]  /*26b0*/  ISETP.NE.AND P0, PT, R13, 0x7ff00000, PT ;  /* 0x7ff000000d00780c */ /* 0x000fe40003f05270 */
[----:B------:R-:W-:Y:S02]  /*26c0*/  LOP3.LUT R11, R31, 0x80000000, R11, 0x48, !PT ;  /* 0x800000001f0b7812 */ /* 0x000fe400078e480b */
[----:B------:R-:W-:-:S13]  /*26d0*/  ISETP.EQ.OR P0, PT, R7, RZ, !P0 ;  /* 0x000000ff0700720c */ /* 0x000fda0004702670 */
[----:B------:R-:W-:Y:S01]  /*26e0*/  @P0 LOP3.LUT R4, R11, 0x7ff00000, RZ, 0xfc, !PT ;  /* 0x7ff000000b040812 */ /* 0x000fe200078efcff */
[----:B------:R-:W-:Y:S01]  /*26f0*/  @!P0 IMAD.MOV.U32 R29, RZ, RZ, R11 ;  /* 0x000000ffff1d8224 */ /* 0x000fe200078e000b */
[----:B------:R-:W-:Y:S01]  /*2700*/  @!P0 MOV R28, RZ ;  /* 0x000000ff001c8202 */ /* 0x000fe20000000f00 */
[----:B------:R-:W-:Y:S02]  /*2710*/  @P0 IMAD.MOV.U32 R28, RZ, RZ, RZ ;  /* 0x000000ffff1c0224 */ /* 0x000fe400078e00ff */
[----:B------:R-:W-:Y:S01]  /*2720*/  @P0 IMAD.MOV.U32 R29, RZ, RZ, R4 ;  /* 0x000000ffff1d0224 */ /* 0x000fe200078e0004 */
[----:B------:R-:W-:Y:S06]  /*2730*/  BRA `(.L_x_46) ;  /* 0x00000000001c7947 */ /* 0x000fec0003800000 */
.L_x_48:
[----:B------:R-:W-:Y:S02]  /*2740*/  LOP3.LUT R7, R11, 0x80000, RZ, 0xfc, !PT ;  /* 0x000800000b077812 */ /* 0x000fe400078efcff */
[----:B------:R-:W-:-:S03]  /*2750*/  MOV R28, R10 ;  /* 0x0000000a001c7202 */ /* 0x000fc60000000f00 */
[----:B------:R-:W-:Y:S01]  /*2760*/  IMAD.MOV.U32 R29, RZ, RZ, R7 ;  /* 0x000000ffff1d7224 */ /* 0x000fe200078e0007 */
[----:B------:R-:W-:Y:S06]  /*2770*/  BRA `(.L_x_46) ;  /* 0x00000000000c7947 */ /* 0x000fec0003800000 */
.L_x_47:
[----:B------:R-:W-:Y:S01]  /*2780*/  LOP3.LUT R7, R31, 0x80000, RZ, 0xfc, !PT ;  /* 0x000800001f077812 */ /* 0x000fe200078efcff */
[----:B------:R-:W-:-:S03]  /*2790*/  IMAD.MOV.U32 R28, RZ, RZ, R30 ;  /* 0x000000ffff1c7224 */ /* 0x000fc600078e001e */
[----:B------:R-:W-:-:S07]  /*27a0*/  MOV R29, R7 ;  /* 0x00000007001d7202 */ /* 0x000fce0000000f00 */
.L_x_46:
[----:B------:R-:W-:Y:S05]  /*27b0*/  BSYNC.RECONVERGENT B1 ;  /* 0x0000000000017941 */ /* 0x000fea0003800200 */
.L_x_44:
[----:B------:R-:W-:Y:S02]  /*27c0*/  HFMA2 R13, -RZ, RZ, 0, 0 ;  /* 0x00000000ff0d7431 */ /* 0x000fe400000001ff */
[----:B------:R-:W-:Y:S02]  /*27d0*/  IMAD.MOV.U32 R6, RZ, RZ, R28 ;  /* 0x000000ffff067224 */ /* 0x000fe400078e001c */
[----:B------:R-:W-:Y:S01]  /*27e0*/  IMAD.MOV.U32 R7, RZ, RZ, R29 ;  /* 0x000000ffff077224 */ /* 0x000fe200078e001d */
[----:B------:R-:W-:Y:S06]  /*27f0*/  RET.REL.NODEC R12 `(_Z11computeVirtP6coeffsPdS1_iiidd) ;  /* 0xffffffd80c007950 */ /* 0x000fec0003c3ffff */
        .weak           $__internal_1_$__cuda_sm20_dsqrt_rn_f64_mediumpath_v1
        .type           $__internal_1_$__cuda_sm20_dsqrt_rn_f64_mediumpath_v1,@function
        .size           $__internal_1_$__cuda_sm20_dsqrt_rn_f64_mediumpath_v1,(.L_x_142 - $__internal_1_$__cuda_sm20_dsqrt_rn_f64_mediumpath_v1)
$__internal_1_$__cuda_sm20_dsqrt_rn_f64_mediumpath_v1:
[----:B------:R-:W-:Y:S01]  /*2800*/  ISETP.GE.U32.AND P0, PT, R28, -0x3400000, PT ;  /* 0xfcc000001c00780c */ /* 0x000fe20003f06070 */
[----:B------:R-:W-:-:S12]  /*2810*/  BSSY.RECONVERGENT B2, `(.L_x_49) ;  /* 0x0000023000027945 */ /* 0x000fd80003800200 */
[----:B------:R-:W-:Y:S05]  /*2820*/  @!P0 BRA `(.L_x_50) ;  /* 0x0000000000208947 */ /* 0x000fea0003800000 */
[----:B------:R-:W-:-:S10]  /*2830*/  DFMA.RM R10, R10, R6, R12 ;  /* 0x000000060a0a722b */ /* 0x000fd4000000400c */
[----:B------:R-:W-:-:S05]  /*2840*/  IADD3 R6, P0, PT, R10, 0x1, RZ ;  /* 0x000000010a067810 */ /* 0x000fca0007f1e0ff */
[----:B------:R-:W-:-:S06]  /*2850*/  IMAD.X R7, RZ, RZ, R11, P0 ;  /* 0x000000ffff077224 */ /* 0x000fcc00000e060b */
[----:B------:R-:W-:-:S08]  /*2860*/  DFMA.RP R8, -R10, R6, R8 ;  /* 0x000000060a08722b */ /* 0x000fd00000008108 */
[----:B------:R-:W-:-:S06]  /*2870*/  DSETP.GT.AND P0, PT, R8, RZ, PT ;  /* 0x000000ff0800722a */ /* 0x000fcc0003f04000 */
[----:B------:R-:W-:Y:S02]  /*2880*/  FSEL R6, R6, R10, P0 ;  /* 0x0000000a06067208 */ /* 0x000fe40000000000 */
[----:B------:R-:W-:Y:S01]  /*2890*/  FSEL R7, R7, R11, P0 ;  /* 0x0000000b07077208 */ /* 0x000fe20000000000 */
[----:B------:R-:W-:Y:S06]  /*28a0*/  BRA `(.L_x_51) ;  /* 0x0000000000647947 */ /* 0x000fec0003800000 */
.L_x_50:
[----:B------:R-:W-:-:S14]  /*28b0*/  DSETP.NE.AND P0, PT, R8, RZ, PT ;  /* 0x000000ff0800722a */ /* 0x000fdc0003f05000 */
[----:B------:R-:W-:Y:S05]  /*28c0*/  @!P0 BRA `(.L_x_52) ;  /* 0x0000000000588947 */ /* 0x000fea0003800000 */
[----:B------:R-:W-:-:S13]  /*28d0*/  ISETP.GE.AND P0, PT, R9, RZ, PT ;  /* 0x000000ff0900720c */ /* 0x000fda0003f06270 */
[----:B------:R-:W-:Y:S01]  /*28e0*/  @!P0 IMAD.MOV.U32 R6, RZ, RZ, 0x0 ;  /* 0x00000000ff068424 */ /* 0x000fe200078e00ff */
[----:B------:R-:W-:Y:S01]  /*28f0*/  @!P0 MOV R7, 0xfff80000 ;  /* 0xfff8000000078802 */ /* 0x000fe20000000f00 */
[----:B------:R-:W-:Y:S06]  /*2900*/  @!P0 BRA `(.L_x_51) ;  /* 0x00000000004c8947 */ /* 0x000fec0003800000 */
[----:B------:R-:W-:-:S13]  /*2910*/  ISETP.GT.AND P0, PT, R9, 0x7fefffff, PT ;  /* 0x7fefffff0900780c */ /* 0x000fda0003f04270 */
[----:B------:R-:W-:Y:S05]  /*2920*/  @P0 BRA `(.L_x_52) ;  /* 0x0000000000400947 */ /* 0x000fea0003800000 */
[----:B------:R-:W-:Y:S01]  /*2930*/  DMUL R12, R8, 8.11296384146066816958e+31 ;  /* 0x46900000080c7828 */ /* 0x000fe20000000000 */
[----:B------:R-:W-:Y:S01]  /*2940*/  IMAD.MOV.U32 R10, RZ, RZ, RZ ;  /* 0x000000ffff0a7224 */ /* 0x000fe200078e00ff */
[----:B------:R-:W-:Y:S01]  /*2950*/  MOV R7, 0x3fd80000 ;  /* 0x3fd8000000077802 */ /* 0x000fe20000000f00 */
[----:B------:R-:W-:-:S03]  /*2960*/  IMAD.MOV.U32 R6, RZ, RZ, 0x0 ;  /* 0x00000000ff067424 */ /* 0x000fc600078e00ff */
[----:B------:R-:W0:Y:S02]  /*2970*/  MUFU.RSQ64H R11, R13 ;  /* 0x0000000d000b7308 */ /* 0x000e240000001c00 */
[----:B0-----:R-:W-:-:S08]  /*2980*/  DMUL R8, R10, R10 ;  /* 0x0000000a0a087228 */ /* 0x001fd00000000000 */
[----:B------:R-:W-:-:S08]  /*2990*/  DFMA R8, R12, -R8, 1 ;  /* 0x3ff000000c08742b */ /* 0x000fd00000000808 */
[----:B------:R-:W-:Y:S02]  /*29a0*/  DFMA R6, R8, R6, 0.5 ;  /* 0x3fe000000806742b */ /* 0x000fe40000000006 */
[----:B------:R-:W-:-:S08]  /*29b0*/  DMUL R8, R10, R8 ;  /* 0x000000080a087228 */ /* 0x000fd00000000000 */
[----:B------:R-:W-:-:S08]  /*29c0*/  DFMA R8, R6, R8, R10 ;  /* 0x000000080608722b */ /* 0x000fd0000000000a */
[----:B------:R-:W-:Y:S02]  /*29d0*/  DMUL R6, R12, R8 ;  /* 0x000000080c067228 */ /* 0x000fe40000000000 */
[----:B------:R-:W-:-:S06]  /*29e0*/  VIADD R9, R9, 0xfff00000 ;  /* 0xfff0000009097836 */ /* 0x000fcc0000000000 */
[----:B------:R-:W-:-:S08]  /*29f0*/  DFMA R10, R6, -R6, R12 ;  /* 0x80000006060a722b */ /* 0x000fd0000000000c */
[----:B------:R-:W-:-:S10]  /*2a00*/  DFMA R6, R8, R10, R6 ;  /* 0x0000000a0806722b */ /* 0x000fd40000000006 */
[----:B------:R-:W-:Y:S01]  /*2a10*/  VIADD R7, R7, 0xfcb00000 ;  /* 0xfcb0000007077836 */ /* 0x000fe20000000000 */
[----:B------:R-:W-:Y:S06]  /*2a20*/  BRA `(.L_x_51) ;  /* 0x0000000000047947 */ /* 0x000fec0003800000 */
.L_x_52:
[----:B------:R-:W-:-:S11]  /*2a30*/  DADD R6, R8, R8 ;  /* 0x0000000008067229 */ /* 0x000fd60000000008 */
.L_x_51:
[----:B------:R-:W-:Y:S05]  /*2a40*/  BSYNC.RECONVERGENT B2 ;  /* 0x0000000000027941 */ /* 0x000fea0003800200 */
.L_x_49:
[----:B------:R-:W-:Y:S01]  /*2a50*/  MOV R8, R4 ;  /* 0x0000000400087202 */ /* 0x000fe20000000f00 */
[----:B------:R-:W-:-:S04]  /*2a60*/  IMAD.MOV.U32 R9, RZ, RZ, 0x0 ;  /* 0x00000000ff097424 */ /* 0x000fc800078e00ff */
[----:B------:R-:W-:Y:S05]  /*2a70*/  RET.REL.NODEC R8 `(_Z11computeVirtP6coeffsPdS1_iiidd) ;  /* 0xffffffd408607950 */ /* 0x000fea0003c3ffff */
.L_x_53:
        /* <DEDUP_REMOVED lines=16> */
.L_x_142:


//--------------------- .text._Z11computeOccsP6coeffsPdS1_iiidd --------------------------
	.section	.text._Z11computeOccsP6coeffsPdS1_iiidd,"ax",@progbits
	.align	128
        .global         _Z11computeOccsP6coeffsPdS1_iiidd
        .type           _Z11computeOccsP6coeffsPdS1_iiidd,@function
        .size           _Z11computeOccsP6coeffsPdS1_iiidd,(.L_x_144 - _Z11computeOccsP6coeffsPdS1_iiidd)
        .other          _Z11computeOccsP6coeffsPdS1_iiidd,@"STO_CUDA_ENTRY STV_DEFAULT"
_Z11computeOccsP6coeffsPdS1_iiidd:
.text._Z11computeOccsP6coeffsPdS1_iiidd:
[----:B------:R-:W-:Y:S01]  /*0000*/  LDC R1, c[0x0][0x37c] ;  /* 0x0000df00ff017b82 */ /* 0x000fe20000000800 */
[----:B------:R-:W0:Y:S01]  /*0010*/  S2R R11, SR_TID.X ;  /* 0x00000000000b7919 */ /* 0x000e220000002100 */
[----:B------:R-:W1:Y:S01]  /*0020*/  LDCU UR10, c[0x0][0x3a0] ;  /* 0x00007400ff0a77ac */ /* 0x000e620008000800 */
[----:B------:R-:W2:Y:S01]  /*0030*/  LDCU UR8, c[0x0][0x360] ;  /* 0x00006c00ff0877ac */ /* 0x000ea20008000800 */
[C---:B0-----:R-:W-:Y:S02]  /*0040*/  ISETP.NE.AND P0, PT, R11.reuse, RZ, PT ;  /* 0x000000ff0b00720c */ /* 0x041fe40003f05270 */
[----:B-1----:R-:W-:-:S11]  /*0050*/  ISETP.GE.AND P1, PT, R11, UR10, PT ;  /* 0x0000000a0b007c0c */ /* 0x002fd6000bf26270 */
[----:B------:R-:W0:Y:S01]  /*0060*/  @!P0 S2R R3, SR_CgaCtaId ;  /* 0x0000000000038919 */ /* 0x000e220000008800 */
[----:B------:R-:W-:-:S04]  /*0070*/  @!P0 MOV R0, 0x400 ;  /* 0x0000040000008802 */ /* 0x000fc80000000f00 */
[----:B0-----:R-:W-:-:S05]  /*0080*/  @!P0 LEA R0, R3, R0, 0x18 ;  /* 0x0000000003008211 */ /* 0x001fca00078ec0ff */
[----:B------:R0:W-:Y:S01]  /*0090*/  @!P0 STS [R0], RZ ;  /* 0x000000ff00008388 */ /* 0x0001e20000000800 */
[----:B------:R-:W-:Y:S06]  /*00a0*/  BAR.SYNC.DEFER_BLOCKING 0x0 ;  /* 0x0000000000007b1d */ /* 0x000fec0000010000 */
[----:B--2---:R-:W-:Y:S05]  /*00b0*/  @P1 EXIT ;  /* 0x000000000000194d */ /* 0x004fea0003800000 */
[----:B------:R-:W1:Y:S01]  /*00c0*/  S2R R2, SR_CTAID.X ;  /* 0x0000000000027919 */ /* 0x000e620000002500 */
[----:B------:R-:W1:Y:S01]  /*00d0*/  LDC.64 R6, c[0x0][0x388] ;  /* 0x0000e200ff067b82 */ /* 0x000e620000000a00 */
[----:B------:R-:W2:Y:S01]  /*00e0*/  LDCU.64 UR6, c[0x0][0x358] ;  /* 0x00006b00ff0677ac */ /* 0x000ea20008000a00 */
[----:B------:R-:W3:Y:S01]  /*00f0*/  I2F.U32.RP R9, UR8 ;  /* 0x0000000800097d06 */ /* 0x000ee20008209000 */
[----:B------:R-:W-:Y:S01]  /*0100*/  VIADD R3, R11, UR8 ;  /* 0x000000080b037c36 */ /* 0x000fe20008000000 */
[----:B------:R-:W-:Y:S01]  /*0110*/  ISETP.NE.U32.AND P2, PT, RZ, UR8, PT ;  /* 0x00000008ff007c0c */ /* 0x000fe2000bf45070 */
[----:B------:R-:W4:Y:S01]  /*0120*/  LDCU UR11, c[0x0][0x3a0] ;  /* 0x00007400ff0b77ac */ /* 0x000f220008000800 */
[----:B------:R-:W0:Y:S01]  /*0130*/  LDCU.64 UR14, c[0x0][0x3a8] ;  /* 0x00007500ff0e77ac */ /* 0x000e220008000a00 */
[----:B------:R-:W0:Y:S01]  /*0140*/  LDCU.64 UR16, c[0x0][0x3b0] ;  /* 0x00007600ff1077ac */ /* 0x000e220008000a00 */
[----:B-1----:R-:W-:-:S06]  /*0150*/  IMAD.WIDE.U32 R14, R2, 0x8, R6 ;  /* 0x00000008020e7825 */ /* 0x002fcc00078e0006 */
[----:B--2---:R-:W5:Y:S01]  /*0160*/  LDG.E.64 R14, desc[UR6][R14.64] ;  /* 0x000000060e0e7981 */ /* 0x004f62000c1e1b00 */
[----:B---3--:R-:W1:Y:S01]  /*0170*/  MUFU.RCP R9, R9 ;  /* 0x0000000900097308 */ /* 0x008e620000001000 */
[C---:B------:R-:W-:Y:S02]  /*0180*/  ISETP.GE.U32.AND P0, PT, R3.reuse, UR10, PT ;  /* 0x0000000a03007c0c */ /* 0x040fe4000bf06070 */
[----:B0-----:R-:W-:Y:S02]  /*0190*/  VIMNMX.U32 R0, PT, PT, R3, UR10, !PT ;  /* 0x0000000a03007c48 */ /* 0x001fe4000ffe0000 */
[----:B------:R-:W-:-:S04]  /*01a0*/  SEL R8, RZ, 0x1, P0 ;  /* 0x00000001ff087807 */ /* 0x000fc80000000000 */
[----:B------:R-:W-:Y:S01]  /*01b0*/  IADD3 R0, PT, PT, R0, -R3, -R8 ;  /* 0x8000000300007210 */ /* 0x000fe20007ffe808 */
[----:B-1----:R-:W-:-:S04]  /*01c0*/  VIADD R4, R9, 0xffffffe ;  /* 0x0ffffffe09047836 */ /* 0x002fc80000000000 */
[----:B------:R0:W1:Y:S02]  /*01d0*/  F2I.FTZ.U32.TRUNC.NTZ R5, R4 ;  /* 0x0000000400057305 */ /* 0x000064000021f000 */
[----:B0-----:R-:W-:Y:S02]  /*01e0*/  HFMA2 R4, -RZ, RZ, 0, 0 ;  /* 0x00000000ff047431 */ /* 0x001fe400000001ff */
[----:B-1----:R-:W-:-:S04]  /*01f0*/  IMAD.MOV R13, RZ, RZ, -R5 ;  /* 0x000000ffff0d7224 */ /* 0x002fc800078e0a05 */
[----:B------:R-:W-:-:S04]  /*0200*/  IMAD R13, R13, UR8, RZ ;  /* 0x000000080d0d7c24 */ /* 0x000fc8000f8e02ff */
[----:B------:R-:W-:-:S06]  /*0210*/  IMAD.HI.U32 R5, R5, R13, R4 ;  /* 0x0000000d05057227 */ /* 0x000fcc00078e0004 */
[----:B------:R-:W-:-:S04]  /*0220*/  IMAD.HI.U32 R5, R5, R0, RZ ;  /* 0x0000000005057227 */ /* 0x000fc800078e00ff */
[----:B------:R-:W-:-:S04]  /*0230*/  IMAD.MOV R9, RZ, RZ, -R5 ;  /* 0x000000ffff097224 */ /* 0x000fc800078e0a05 */
[----:B------:R-:W-:-:S05]  /*0240*/  IMAD R0, R9, UR8, R0 ;  /* 0x0000000809007c24 */ /* 0x000fca000f8e0200 */
[----:B------:R-:W-:-:S13]  /*0250*/  ISETP.GE.U32.AND P0, PT, R0, UR8, PT ;  /* 0x0000000800007c0c */ /* 0x000fda000bf06070 */
[----:B------:R-:W-:Y:S02]  /*0260*/  @P0 VIADD R0, R0, -UR8 ;  /* 0x8000000800000c36 */ /* 0x000fe40008000000 */
[----:B------:R-:W-:-:S03]  /*0270*/  @P0 VIADD R5, R5, 0x1 ;  /* 0x0000000105050836 */ /* 0x000fc60000000000 */
[----:B------:R-:W-:-:S13]  /*0280*/  ISETP.GE.U32.AND P1, PT, R0, UR8, PT ;  /* 0x0000000800007c0c */ /* 0x000fda000bf26070 */
[----:B------:R-:W-:Y:S02]  /*0290*/  @P1 IADD3 R5, PT, PT, R5, 0x1, RZ ;  /* 0x0000000105051810 */ /* 0x000fe40007ffe0ff */
[----:B------:R-:W-:-:S05]  /*02a0*/  @!P2 LOP3.LUT R5, RZ, UR8, RZ, 0x33, !PT ;  /* 0x00000008ff05ac12 */ /* 0x000fca000f8e33ff */
[----:B------:R-:W-:-:S05]  /*02b0*/  IMAD.IADD R5, R8, 0x1, R5 ;  /* 0x0000000108057824 */ /* 0x000fca00078e0205 */
[----:B------:R-:W-:-:S04]  /*02c0*/  LOP3.LUT R0, R5, 0x1, RZ, 0xc0, !PT ;  /* 0x0000000105007812 */ /* 0x000fc800078ec0ff */
[----:B------:R-:W-:Y:S01]  /*02d0*/  ISETP.NE.U32.AND P0, PT, R0, 0x1, PT ;  /* 0x000000010000780c */ /* 0x000fe20003f05070 */
[----:B------:R-:W-:-:S12]  /*02e0*/  VIADD R0, R11, 0x1 ;  /* 0x000000010b007836 */ /* 0x000fd80000000000 */
[----:B----4-:R-:W-:Y:S05]  /*02f0*/  @!P0 BRA `(.L_x_54) ;  /* 0x0000000800b08947 */ /* 0x010fea0003800000 */
[----:B------:R-:W0:Y:S01]  /*0300*/  LDC.64 R18, c[0x0][0x390] ;  /* 0x0000e400ff127b82 */ /* 0x000e220000000a00 */
[----:B------:R-:W1:Y:S01]  /*0310*/  LDCU UR4, c[0x0][0x398] ;  /* 0x00007300ff0477ac */ /* 0x000e620008000800 */
[----:B------:R-:W-:-:S04]  /*0320*/  IMAD R9, R2, UR10, R11 ;  /* 0x0000000a02097c24 */ /* 0x000fc8000f8e020b */
[----:B0-----:R-:W-:-:S04]  /*0330*/  IMAD.WIDE R18, R9, 0x8, R18 ;  /* 0x0000000809127825 */ /* 0x001fc800078e0212 */
[----:B-1----:R-:W-:Y:S02]  /*0340*/  VIADD R9, R11, UR4 ;  /* 0x000000040b097c36 */ /* 0x002fe40008000000 */
[----:B------:R-:W2:Y:S02]  /*0350*/  LDG.E.64 R18, desc[UR6][R18.64] ;  /* 0x0000000612127981 */ /* 0x000ea4000c1e1b00 */
[----:B------:R-:W-:-:S06]  /*0360*/  IMAD.WIDE R6, R9, 0x8, R6 ;  /* 0x0000000809067825 */ /* 0x000fcc00078e0206 */
[----:B------:R-:W3:Y:S01]  /*0370*/  LDG.E.64 R6, desc[UR6][R6.64] ;  /* 0x0000000606067981 */ /* 0x000ee2000c1e1b00 */
[----:B------:R-:W-:Y:S01]  /*0380*/  IMAD.MOV.U32 R12, RZ, RZ, 0x0 ;  /* 0x00000000ff0c7424 */ /* 0x000fe200078e00ff */
[----:B------:R-:W-:Y:S01]  /*0390*/  BSSY.RECONVERGENT B0, `(.L_x_55) ;  /* 0x000001b000007945 */ /* 0x000fe20003800200 */
[----:B------:R-:W-:Y:S01]  /*03a0*/  IMAD.MOV.U32 R13, RZ, RZ, 0x3fd80000 ;  /* 0x3fd80000ff0d7424 */ /* 0x000fe200078e00ff */
[----:B--2---:R-:W-:Y:S02]  /*03b0*/  DMUL R8, R18, 4 ;  /* 0x4010000012087828 */ /* 0x004fe40000000000 */
[----:B---3-5:R-:W-:-:S06]  /*03c0*/  DADD R16, R14, -R6 ;  /* 0x000000000e107229 */ /* 0x028fcc0000000806 */
[----:B------:R-:W-:-:S08]  /*03d0*/  DMUL R8, R18, R8 ;  /* 0x0000000812087228 */ /* 0x000fd00000000000 */
[----:B------:R-:W-:-:S06]  /*03e0*/  DFMA R8, R16, R16, R8 ;  /* 0x000000101008722b */ /* 0x000fcc0000000008 */
        /* <DEDUP_REMOVED lines=18> */
[----:B------:R-:W-:Y:S05]  /*0510*/  CALL.REL.NOINC `($__internal_3_$__cuda_sm20_dsqrt_rn_f64_mediumpath_v1) ;  /* 0x0000002000d47944 */ /* 0x000fea0003c00000 */
[----:B------:R-:W-:Y:S01]  /*0520*/  MOV R10, R6 ;  /* 0x00000006000a7202 */ /* 0x000fe20000000f00 */
[----:B------:R-:W-:-:S07]  /*0530*/  IMAD.MOV.U32 R11, RZ, RZ, R7 ;  /* 0x000000ffff0b7224 */ /* 0x000fce00078e0007 */
.L_x_56:
[----:B------:R-:W-:Y:S05]  /*0540*/  BSYNC.RECONVERGENT B0 ;  /* 0x0000000000007941 */ /* 0x000fea0003800200 */
.L_x_55:
        /* <DEDUP_REMOVED lines=22> */
[----:B------:R-:W-:Y:S05]  /*06b0*/  CALL.REL.NOINC `($__internal_2_$__cuda_sm20_div_rn_f64_full) ;  /* 0x0000001800e87944 */ /* 0x000fea0003c00000 */
[----:B------:R-:W-:Y:S01]  /*06c0*/  MOV R20, R6 ;  /* 0x0000000600147202 */ /* 0x000fe20000000f00 */
[----:B------:R-:W-:-:S07]  /*06d0*/  IMAD.MOV.U32 R21, RZ, RZ, R7 ;  /* 0x000000ffff157224 */ /* 0x000fce00078e0007 */
.L_x_58:
[----:B------:R-:W-:Y:S05]  /*06e0*/  BSYNC.RECONVERGENT B0 ;  /* 0x0000000000007941 */ /* 0x000fea0003800200 */
.L_x_57:
        /* <DEDUP_REMOVED lines=20> */
[----:B------:R-:W-:Y:S05]  /*0830*/  CALL.REL.NOINC `($__internal_2_$__cuda_sm20_div_rn_f64_full) ;  /* 0x0000001800887944 */ /* 0x000fea0003c00000 */
.L_x_60:
[----:B------:R-:W-:Y:S05]  /*0840*/  BSYNC.RECONVERGENT B0 ;  /* 0x0000000000007941 */ /* 0x000fea0003800200 */
.L_x_59:
[----:B------:R-:W0:Y:S01]  /*0850*/  LDCU.64 UR4, c[0x0][0x3a8] ;  /* 0x00007500ff0477ac */ /* 0x000e220008000a00 */
[----:B------:R-:W1:Y:S01]  /*0860*/  LDCU.64 UR12, c[0x0][0x3b0] ;  /* 0x00007600ff0c77ac */ /* 0x000e620008000a00 */
[----:B0-----:R-:W-:-:S06]  /*0870*/  DSETP.GT.AND P0, PT, |R6|, UR4, PT ;  /* 0x0000000406007e2a */ /* 0x001fcc000bf04200 */
[----:B-1----:R-:W-:-:S14]  /*0880*/  DSETP.LEU.OR P0, PT, |R18|, UR12, !P0 ;  /* 0x0000000c12007e2a */ /* 0x002fdc000c70b600 */
        /* <DEDUP_REMOVED lines=20> */
[----:B------:R-:W-:Y:S01]  /*09d0*/  MOV R6, R10 ;  /* 0x0000000a00067202 */ /* 0x000fe20000000f00 */
[----:B------:R-:W-:Y:S01]  /*09e0*/  IMAD.MOV.U32 R10, RZ, RZ, R20 ;  /* 0x000000ffff0a7224 */ /* 0x000fe200078e0014 */
[----:B------:R-:W-:Y:S01]  /*09f0*/  MOV R4, 0xa20 ;  /* 0x00000a2000047802 */ /* 0x000fe20000000f00 */
[----:B------:R-:W-:-:S07]  /*0a00*/  IMAD.MOV.U32 R11, RZ, RZ, R21 ;  /* 0x000000ffff0b7224 */ /* 0x000fce00078e0015 */
[----:B------:R-:W-:Y:S05]  /*0a10*/  CALL.REL.NOINC `($__internal_3_$__cuda_sm20_dsqrt_rn_f64_mediumpath_v1) ;  /* 0x0000001c00947944 */ /* 0x000fea0003c00000 */
[----:B------:R-:W-:Y:S01]  /*0a20*/  IMAD.MOV.U32 R16, RZ, RZ, R6 ;  /* 0x000000ffff107224 */ /* 0x000fe200078e0006 */
[----:B------:R-:W-:-:S07]  /*0a30*/  MOV R17, R7 ;  /* 0x0000000700117202 */ /* 0x000fce0000000f00 */
.L_x_63:
[----:B------:R-:W-:Y:S05]  /*0a40*/  BSYNC.RECONVERGENT B0 ;  /* 0x0000000000007941 */ /* 0x000fea0003800200 */
.L_x_62:
[----:B------:R-:W-:Y:S01]  /*0a50*/  DFMA R8, -R16, R16, 1 ;  /* 0x3ff000001008742b */ /* 0x000fe20000000110 */
[----:B------:R-:W-:Y:S01]  /*0a60*/  IMAD.MOV.U32 R10, RZ, RZ, 0x0 ;  /* 0x00000000ff0a7424 */ /* 0x000fe200078e00ff */
[----:B------:R-:W-:Y:S01]  /*0a70*/  BSSY.RECONVERGENT B0, `(.L_x_64) ;  /* 0x0000017000007945 */ /* 0x000fe20003800200 */
[----:B------:R-:W-:-:S03]  /*0a80*/  IMAD.MOV.U32 R11, RZ, RZ, 0x3fd80000 ;  /* 0x3fd80000ff0b7424 */ /* 0x000fc600078e00ff */
        /* <DEDUP_REMOVED lines=9> */
[----:B------:R-:W-:Y:S01]  /*0b20*/  IADD3 R7, PT, PT, R21, -0x100000, RZ ;  /* 0xfff0000015077810 */ /* 0x000fe20007ffe0ff */
[----:B------:R-:W-:-:S05]  /*0b30*/  IMAD.MOV.U32 R6, RZ, RZ, R20 ;  /* 0x000000ffff067224 */ /* 0x000fca00078e0014 */
[----:B------:R-:W-:-:S08]  /*0b40*/  DFMA R22, R12, -R12, R8 ;  /* 0x8000000c0c16722b */ /* 0x000fd00000000008 */
[----:B------:R-:W-:Y:S01]  /*0b50*/  DFMA R10, R22, R6, R12 ;  /* 0x00000006160a722b */ /* 0x000fe2000000000c */
[----:B------:R-:W-:Y:S10]  /*0b60*/  @!P0 BRA `(.L_x_65) ;  /* 0x00000000001c8947 */ /* 0x000ff40003800000 */
[----:B------:R-:W-:Y:S01]  /*0b70*/  IMAD.MOV.U32 R6, RZ, RZ, R20 ;  /* 0x000000ffff067224 */ /* 0x000fe200078e0014 */
[----:B------:R-:W-:Y:S01]  /*0b80*/  MOV R11, R23 ;  /* 0x00000017000b7202 */ /* 0x000fe20000000f00 */
[----:B------:R-:W-:Y:S01]  /*0b90*/  IMAD.MOV.U32 R10, RZ, RZ, R22 ;  /* 0x000000ffff0a7224 */ /* 0x000fe200078e0016 */
[----:B------:R-:W-:-:S07]  /*0ba0*/  MOV R4, 0xbc0 ;  /* 0x00000bc000047802 */ /* 0x000fce0000000f00 */
[----:B------:R-:W-:Y:S05]  /*0bb0*/  CALL.REL.NOINC `($__internal_3_$__cuda_sm20_dsqrt_rn_f64_mediumpath_v1) ;  /* 0x0000001c002c7944 */ /* 0x000fea0003c00000 */
[----:B------:R-:W-:Y:S02]  /*0bc0*/  IMAD.MOV.U32 R10, RZ, RZ, R6 ;  /* 0x000000ffff0a7224 */ /* 0x000fe400078e0006 */
[----:B------:R-:W-:-:S07]  /*0bd0*/  IMAD.MOV.U32 R11, RZ, RZ, R7 ;  /* 0x000000ffff0b7224 */ /* 0x000fce00078e0007 */
.L_x_65:
[----:B------:R-:W-:Y:S05]  /*0be0*/  BSYNC.RECONVERGENT B0 ;  /* 0x0000000000007941 */ /* 0x000fea0003800200 */
.L_x_64:
[----:B------:R-:W0:Y:S01]  /*0bf0*/  S2R R7, SR_LANEID ;  /* 0x0000000000077919 */ /* 0x000e220000000000 */
[----:B------:R-:W1:Y:S01]  /*0c00*/  S2UR UR5, SR_CgaCtaId ;  /* 0x00000000000579c3 */ /* 0x000e620000008800 */
[----:B------:R-:W-:Y:S01]  /*0c10*/  VOTEU.ANY UR9, UPT, PT ;  /* 0x0000000000097886 */ /* 0x000fe200038e0100 */
[----:B------:R-:W-:Y:S01]  /*0c20*/  UMOV UR4, 0x400 ;  /* 0x0000040000047882 */ /* 0x000fe20000000000 */
[----:B------:R-:W0:Y:S01]  /*0c30*/  FLO.U32 R8, UR9 ;  /* 0x0000000900087d00 */ /* 0x000e2200080e0000 */
[----:B------:R-:W2:Y:S01]  /*0c40*/  S2R R6, SR_LTMASK ;  /* 0x0000000000067919 */ /* 0x000ea20000003900 */
[----:B------:R-:W-:-:S06]  /*0c50*/  DADD R18, -RZ, -R18 ;  /* 0x00000000ff127229 */ /* 0x000fcc0000000912 */
[----:B------:R-:W3:Y:S01]  /*0c60*/  POPC R4, UR9 ;  /* 0x0000000900047d09 */ /* 0x000ee20008000000 */
[----:B------:R-:W-:-:S03]  /*0c70*/  MOV R18, 0x1 ;  /* 0x0000000100127802 */ /* 0x000fc60000000f00 */
        /* <DEDUP_REMOVED lines=17> */
.L_x_61:
[----:B------:R-:W-:Y:S05]  /*0d90*/  WARPSYNC.ALL ;  /* 0x0000000000007948 */ /* 0x000fea0003800000 */
[----:B------:R-:W-:Y:S01]  /*0da0*/  BAR.SYNC.DEFER_BLOCKING 0x0 ;  /* 0x0000000000007b1d */ /* 0x000fe20000010000 */
[----:B0-----:R-:W-:-:S07]  /*0db0*/  VIADD R0, R3, 0x1 ;  /* 0x0000000103007836 */ /* 0x001fce0000000000 */
.L_x_54:
[----:B------:R-:W-:-:S13]  /*0dc0*/  ISETP.NE.AND P0, PT, R5, RZ, PT ;  /* 0x000000ff0500720c */ /* 0x000fda0003f05270 */
[----:B------:R-:W-:Y:S05]  /*0dd0*/  @!P0 EXIT ;  /* 0x000000000000894d */ /* 0x000fea0003800000 */
[----:B------:R-:W0:Y:S08]  /*0de0*/  LDC R3, c[0x0][0x3a0] ;  /* 0x0000e800ff037b82 */ /* 0x000e300000000800 */
[----:B------:R-:W1:Y:S08]  /*0df0*/  LDC R5, c[0x0][0x398] ;  /* 0x0000e600ff057b82 */ /* 0x000e700000000800 */
[----:B------:R-:W2:Y:S08]  /*0e00*/  LDC.64 R16, c[0x0][0x380] ;  /* 0x0000e000ff107b82 */ /* 0x000eb00000000a00 */
[----:B------:R-:W3:Y:S01]  /*0e10*/  LDC.64 R18, c[0x0][0x388] ;  /* 0x0000e200ff127b82 */ /* 0x000ee20000000a00 */
[----:B0-----:R-:W-:-:S07]  /*0e20*/  IMAD R3, R2, R3, -0x1 ;  /* 0xffffffff02037424 */ /* 0x001fce00078e0203 */
.L_x_89:
[----:B------:R-:W0:Y:S01]  /*0e30*/  LDC.64 R20, c[0x0][0x390] ;  /* 0x0000e400ff147b82 */ /* 0x000e220000000a00 */
[----:B------:R-:W-:Y:S01]  /*0e40*/  IMAD.IADD R7, R3, 0x1, R0 ;  /* 0x0000000103077824 */ /* 0x000fe200078e0200 */
[----:B-1----:R-:W-:-:S05]  /*0e50*/  IADD3 R25, PT, PT, R0, -0x1, R5 ;  /* 0xffffffff00197810 */ /* 0x002fca0007ffe005 */
[----:B---3--:R-:W-:-:S05]  /*0e60*/  IMAD.WIDE R24, R25, 0x8, R18 ;  /* 0x0000000819187825 */ /* 0x008fca00078e0212 */
[----:B------:R-:W3:Y:S01]  /*0e70*/  LDG.E.64 R26, desc[UR6][R24.64] ;  /* 0x00000006181a7981 */ /* 0x000ee2000c1e1b00 */
[----:B0-----:R-:W-:-:S05]  /*0e80*/  IMAD.WIDE R20, R7, 0x8, R20 ;  /* 0x0000000807147825 */ /* 0x001fca00078e0214 */
[----:B------:R-:W4:Y:S01]  /*0e90*/  LDG.E.64 R22, desc[UR6][R20.64] ;  /* 0x0000000614167981 */ /* 0x000f22000c1e1b00 */
[----:B------:R-:W-:Y:S01]  /*0ea0*/  MOV R10, 0x0 ;  /* 0x00000000000a7802 */ /* 0x000fe20000000f00 */
[----:B------:R-:W-:Y:S01]  /*0eb0*/  IMAD.MOV.U32 R11, RZ, RZ, 0x3fd80000 ;  /* 0x3fd80000ff0b7424 */ /* 0x000fe200078e00ff */
[----:B------:R-:W-:Y:S05]  /*0ec0*/  YIELD ;  /* 0x0000000000007946 */ /* 0x000fea0003800000 */
[----:B------:R-:W-:Y:S01]  /*0ed0*/  BSSY.RECONVERGENT B0, `(.L_x_66) ;  /* 0x0000018000007945 */ /* 0x000fe20003800200 */
[----:B---3-5:R-:W-:Y:S02]  /*0ee0*/  DADD R26, R14, -R26 ;  /* 0x000000000e1a7229 */ /* 0x028fe4000000081a */
[----:B----4-:R-:W-:-:S08]  /*0ef0*/  DMUL R6, R22, 4 ;  /* 0x4010000016067828 */ /* 0x010fd00000000000 */
[----:B------:R-:W-:-:S08]  /*0f00*/  DMUL R6, R22, R6 ;  /* 0x0000000616067228 */ /* 0x000fd00000000000 */
[----:B------:R-:W-:-:S06]  /*0f10*/  DFMA R8, R26, R26, R6 ;  /* 0x0000001a1a08722b */ /* 0x000fcc0000000006 */
[----:B------:R-:W0:Y:S04]  /*0f20*/  MUFU.RSQ64H R29, R9 ;  /* 0x00000009001d7308 */ /* 0x000e280000001c00 */
[----:B------:R-:W-:-:S06]  /*0f30*/  VIADD R28, R9, 0xfcb00000 ;  /* 0xfcb00000091c7836 */ /* 0x000fcc0000000000 */
[----:B0-----:R-:W-:-:S08]  /*0f40*/  DMUL R6, R28, R28 ;  /* 0x0000001c1c067228 */ /* 0x001fd00000000000 */
[----:B------:R-:W-:-:S08]  /*0f50*/  DFMA R6, R8, -R6, 1 ;  /* 0x3ff000000806742b */ /* 0x000fd00000000806 */
[----:B------:R-:W-:Y:S02]  /*0f60*/  DFMA R10, R6, R10, 0.5 ;  /* 0x3fe00000060a742b */ /* 0x000fe4000000000a */
[----:B------:R-:W-:-:S08]  /*0f70*/  DMUL R6, R28, R6 ;  /* 0x000000061c067228 */ /* 0x000fd00000000000 */
[----:B------:R-:W-:Y:S01]  /*0f80*/  DFMA R32, R10, R6, R28 ;  /* 0x000000060a20722b */ /* 0x000fe2000000001c */
[----:B------:R-:W-:-:S07]  /*0f90*/  ISETP.GE.U32.AND P0, PT, R28, 0x7ca00000, PT ;  /* 0x7ca000001c00780c */ /* 0x000fce0003f06070 */
        /* <DEDUP_REMOVED lines=8> */
[----:B--2---:R-:W-:Y:S05]  /*1020*/  CALL.REL.NOINC `($__internal_3_$__cuda_sm20_dsqrt_rn_f64_mediumpath_v1) ;  /* 0x0000001800107944 */ /* 0x004fea0003c00000 */
[----:B------:R-:W-:Y:S02]  /*1030*/  IMAD.MOV.U32 R30, RZ, RZ, R6 ;  /* 0x000000ffff1e7224 */ /* 0x000fe400078e0006 */
[----:B------:R-:W-:-:S07]  /*1040*/  IMAD.MOV.U32 R31, RZ, RZ, R7 ;  /* 0x000000ffff1f7224 */ /* 0x000fce00078e0007 */
.L_x_67:
[----:B------:R-:W-:Y:S05]  /*1050*/  BSYNC.RECONVERGENT B0 ;  /* 0x0000000000007941 */ /* 0x000fea0003800200 */
.L_x_66:
        /* <DEDUP_REMOVED lines=21> */
[----:B--2---:R-:W-:Y:S05]  /*11b0*/  CALL.REL.NOINC `($__internal_2_$__cuda_sm20_div_rn_f64_full) ;  /* 0x0000001000287944 */ /* 0x004fea0003c00000 */
[----:B------:R-:W-:Y:S01]  /*11c0*/  MOV R36, R6 ;  /* 0x0000000600247202 */ /* 0x000fe20000000f00 */
[----:B------:R-:W-:-:S07]  /*11d0*/  IMAD.MOV.U32 R37, RZ, RZ, R7 ;  /* 0x000000ffff257224 */ /* 0x000fce00078e0007 */
.L_x_69:
[----:B------:R-:W-:Y:S05]  /*11e0*/  BSYNC.RECONVERGENT B0 ;  /* 0x0000000000007941 */ /* 0x000fea0003800200 */
.L_x_68:
        /* <DEDUP_REMOVED lines=20> */
[----:B--2---:R-:W-:Y:S05]  /*1330*/  CALL.REL.NOINC `($__internal_2_$__cuda_sm20_div_rn_f64_full) ;  /* 0x0000000c00c87944 */ /* 0x004fea0003c00000 */
.L_x_71:
[----:B------:R-:W-:Y:S05]  /*1340*/  BSYNC.RECONVERGENT B0 ;  /* 0x0000000000007941 */ /* 0x000fea0003800200 */
.L_x_70:
[----:B------:R-:W-:-:S06]  /*1350*/  DSETP.GT.AND P0, PT, |R6|, UR14, PT ;  /* 0x0000000e06007e2a */ /* 0x000fcc000bf04200 */
        /* <DEDUP_REMOVED lines=26> */
.L_x_74:
[----:B------:R-:W-:Y:S05]  /*1500*/  BSYNC.RECONVERGENT B0 ;  /* 0x0000000000007941 */ /* 0x000fea0003800200 */
.L_x_73:
        /* <DEDUP_REMOVED lines=23> */
.L_x_76:
[----:B------:R-:W-:Y:S05]  /*1680*/  BSYNC.RECONVERGENT B0 ;  /* 0x0000000000007941 */ /* 0x000fea0003800200 */
.L_x_75:
[----:B------:R-:W0:Y:S01]  /*1690*/  S2R R7, SR_LANEID ;  /* 0x0000000000077919 */ /* 0x000e220000000000 */
[----:B------:R-:W1:Y:S01]  /*16a0*/  S2UR UR5, SR_CgaCtaId ;  /* 0x00000000000579c3 */ /* 0x000e620000008800 */
        /* <DEDUP_REMOVED lines=8> */
[----:B-1----:R-:W-:Y:S01]  /*1730*/  ULEA UR4, UR5, UR4, 0x18 ;  /* 0x0000000405047291 */ /* 0x002fe2000f8ec0ff */
[----:B0-----:R-:W-:Y:S02]  /*1740*/  ISETP.EQ.U32.AND P0, PT, R8, R7, PT ;  /* 0x000000070800720c */ /* 0x001fe40003f02070 */
[----:B---3--:R-:W-:-:S06]  /*1750*/  LOP3.LUT R10, R10, UR9, RZ, 0xc0, !PT ;  /* 0x000000090a0a7c12 */ /* 0x008fcc000f8ec0ff */
[----:B------:R-:W0:Y:S05]  /*1760*/  POPC R10, R10 ;  /* 0x0000000a000a7309 */ /* 0x000e2a0000000000 */
[----:B----4-:R-:W1:Y:S04]  /*1770*/  @P0 ATOMS.ADD R9, [UR4], R4 ;  /* 0x00000004ff09098c */ /* 0x010e680008000004 */
[----:B-1----:R-:W0:Y:S02]  /*1780*/  SHFL.IDX PT, R7, R9, R8, 0x1f ;  /* 0x00001f0809077589 */ /* 0x002e2400000e0000 */
[----:B0-----:R-:W-:-:S04]  /*1790*/  IMAD.IADD R7, R7, 0x1, R10 ;  /* 0x0000000107077824 */ /* 0x001fc800078e020a */
[----:B------:R-:W-:-:S04]  /*17a0*/  IMAD R7, R2, UR11, R7 ;  /* 0x0000000b02077c24 */ /* 0x000fc8000f8e0207 */
[----:B--2---:R-:W-:-:S05]  /*17b0*/  IMAD.WIDE.U32 R6, R7, 0x18, R16 ;  /* 0x0000001807067825 */ /* 0x004fca00078e0010 */
[----:B------:R0:W-:Y:S04]  /*17c0*/  STG.E.64 desc[UR6][R6.64], R26 ;  /* 0x0000001a06007986 */ /* 0x0001e8000c101b06 */
[----:B------:R0:W-:Y:S04]  /*17d0*/  STG.E.64 desc[UR6][R6.64+0x8], R30 ;  /* 0x0000081e06007986 */ /* 0x0001e8000c101b06 */
[----:B------:R0:W-:Y:S04]  /*17e0*/  STG.E.U8 desc[UR6][R6.64+0x14], R11 ;  /* 0x0000140b06007986 */ /* 0x0001e8000c101106 */
[----:B------:R0:W-:Y:S02]  /*17f0*/  STG.E desc[UR6][R6.64+0x10], R0 ;  /* 0x0000100006007986 */ /* 0x0001e4000c101906 */
.L_x_72:
[----:B------:R-:W-:Y:S05]  /*1800*/  WARPSYNC.ALL ;  /* 0x0000000000007948 */ /* 0x000fea0003800000 */
[----:B------:R-:W-:Y:S01]  /*1810*/  BAR.SYNC.DEFER_BLOCKING 0x0 ;  /* 0x0000000000007b1d */ /* 0x000fe20000010000 */
[----:B------:R-:W-:-:S06]  /*1820*/  USHF.L.U32 UR4, UR8, 0x3, URZ ;  /* 0x0000000308047899 */ /* 0x000fcc00080006ff */
[----:B------:R-:W-:-:S05]  /*1830*/  IADD3 R20, P0, PT, R20, UR4, RZ ;  /* 0x0000000414147c10 */ /* 0x000fca000ff1e0ff */
[----:B------:R-:W-:Y:S01]  /*1840*/  IMAD.X R21, RZ, RZ, R21, P0 ;  /* 0x000000ffff157224 */ /* 0x000fe200000e0615 */
[----:B------:R-:W-:-:S05]  /*1850*/  IADD3 R12, P0, PT, R24, UR4, RZ ;  /* 0x00000004180c7c10 */ /* 0x000fca000ff1e0ff */
[----:B------:R-:W-:Y:S01]  /*1860*/  IMAD.X R13, RZ, RZ, R25, P0 ;  /* 0x000000ffff0d7224 */ /* 0x000fe200000e0619 */
[----:B------:R-:W3:Y:S04]  /*1870*/  LDG.E.64 R20, desc[UR6][R20.64] ;  /* 0x0000000614147981 */ /* 0x000ee8000c1e1b00 */
[----:B------:R-:W4:Y:S01]  /*1880*/  LDG.E.64 R22, desc[UR6][R12.64] ;  /* 0x000000060c167981 */ /* 0x000f22000c1e1b00 */
[----:B------:R-:W-:Y:S01]  /*1890*/  MOV R10, 0x0 ;  /* 0x00000000000a7802 */ /* 0x000fe20000000f00 */
[----:B0-----:R-:W-:Y:S01]  /*18a0*/  IMAD.MOV.U32 R11, RZ, RZ, 0x3fd80000 ;  /* 0x3fd80000ff0b7424 */ /* 0x001fe200078e00ff */
[----:B------:R-:W-:Y:S01]  /*18b0*/  BSSY.RECONVERGENT B0, `(.L_x_77) ;  /* 0x0000019000007945 */ /* 0x000fe20003800200 */
[----:B------:R-:W-:Y:S01]  /*18c0*/  IADD3 R0, PT, PT, R0, UR8, RZ ;  /* 0x0000000800007c10 */ /* 0x000fe2000fffe0ff */
[----:B---3--:R-:W-:-:S02]  /*18d0*/  DMUL R6, R20, 4 ;  /* 0x4010000014067828 */ /* 0x008fc40000000000 */
[----:B----4-:R-:W-:-:S06]  /*18e0*/  DADD R22, R14, -R22 ;  /* 0x000000000e167229 */ /* 0x010fcc0000000816 */
        /* <DEDUP_REMOVED lines=18> */
[----:B--2---:R-:W-:Y:S05]  /*1a10*/  CALL.REL.NOINC `($__internal_3_$__cuda_sm20_dsqrt_rn_f64_mediumpath_v1) ;  /* 0x0000000c00947944 */ /* 0x004fea0003c00000 */
[----:B------:R-:W-:Y:S02]  /*1a20*/  IMAD.MOV.U32 R26, RZ, RZ, R6 ;  /* 0x000000ffff1a7224 */ /* 0x000fe400078e0006 */
[----:B------:R-:W-:-:S07]  /*1a30*/  IMAD.MOV.U32 R27, RZ, RZ, R7 ;  /* 0x000000ffff1b7224 */ /* 0x000fce00078e0007 */
.L_x_78:
[----:B------:R-:W-:Y:S05]  /*1a40*/  BSYNC.RECONVERGENT B0 ;  /* 0x0000000000007941 */ /* 0x000fea0003800200 */
.L_x_77:
        /* <DEDUP_REMOVED lines=21> */
[----:B--2---:R-:W-:Y:S05]  /*1ba0*/  CALL.REL.NOINC `($__internal_2_$__cuda_sm20_div_rn_f64_full) ;  /* 0x0000000400ac7944 */ /* 0x004fea0003c00000 */
[----:B------:R-:W-:Y:S02]  /*1bb0*/  IMAD.MOV.U32 R24, RZ, RZ, R6 ;  /* 0x000000ffff187224 */ /* 0x000fe400078e0006 */
[----:B------:R-:W-:-:S07]  /*1bc0*/  IMAD.MOV.U32 R25, RZ, RZ, R7 ;  /* 0x000000ffff197224 */ /* 0x000fce00078e0007 */
.L_x_80:
[----:B------:R-:W-:Y:S05]  /*1bd0*/  BSYNC.RECONVERGENT B0 ;  /* 0x0000000000007941 */ /* 0x000fea0003800200 */
.L_x_79:
        /* <DEDUP_REMOVED lines=20> */
[----:B--2---:R-:W-:Y:S05]  /*1d20*/  CALL.REL.NOINC `($__internal_2_$__cuda_sm20_div_rn_f64_full) ;  /* 0x00000004004c7944 */ /* 0x004fea0003c00000 */
.L_x_82:
[----:B------:R-:W-:Y:S05]  /*1d30*/  BSYNC.RECONVERGENT B0 ;  /* 0x0000000000007941 */ /* 0x000fea0003800200 */
.L_x_81:
[----:B------:R-:W-:Y:S01]  /*1d40*/  DSETP.GT.AND P0, PT, |R6|, UR14, PT ;  /* 0x0000000e06007e2a */ /* 0x000fe2000bf04200 */
[----:B------:R-:W-:Y:S05]  /*1d50*/  BSSY.RECONVERGENT B0, `(.L_x_83) ;  /* 0x000004b000007945 */ /* 0x000fea0003800200 */
[----:B------:R-:W-:-:S14]  /*1d60*/  DSETP.LEU.OR P0, PT, |R20|, UR16, !P0 ;  /* 0x0000001014007e2a */ /* 0x000fdc000c70b600 */
        /* <DEDUP_REMOVED lines=25> */
.L_x_86:
[----:B------:R-:W-:Y:S05]  /*1f00*/  BSYNC.RECONVERGENT B1 ;  /* 0x0000000000017941 */ /* 0x000fea0003800200 */
.L_x_85:
[----:B------:R-:W-:Y:S01]  /*1f10*/  DFMA R8, -R22, R22, 1 ;  /* 0x3ff000001608742b */ /* 0x000fe20000000116 */
[----:B------:R-:W-:Y:S01]  /*1f20*/  IMAD.MOV.U32 R10, RZ, RZ, 0x0 ;  /* 0x00000000ff0a7424 */ /* 0x000fe200078e00ff */
[----:B------:R-:W-:Y:S01]  /*1f30*/  BSSY.RECONVERGENT B1, `(.L_x_87) ;  /* 0x0000015000017945 */ /* 0x000fe20003800200 */
[----:B------:R-:W-:-:S03]  /*1f40*/  IMAD.MOV.U32 R11, RZ, RZ, 0x3fd80000 ;  /* 0x3fd80000ff0b7424 */ /* 0x000fc600078e00ff */
        /* <DEDUP_REMOVED lines=19> */
.L_x_88:
[----:B------:R-:W-:Y:S05]  /*2080*/  BSYNC.RECONVERGENT B1 ;  /* 0x0000000000017941 */ /* 0x000fea0003800200 */
.L_x_87:
[----:B------:R-:W0:Y:S01]  /*2090*/  S2R R7, SR_LANEID ;  /* 0x0000000000077919 */ /* 0x000e220000000000 */
[----:B------:R-:W1:Y:S01]  /*20a0*/  S2UR UR5, SR_CgaCtaId ;  /* 0x00000000000579c3 */ /* 0x000e620000008800 */
        /* <DEDUP_REMOVED lines=14> */
[----:B0-----:R-:W-:-:S05]  /*2190*/  IADD3 R7, PT, PT, R7, R10, RZ ;  /* 0x0000000a07077210 */ /* 0x001fca0007ffe0ff */
[----:B------:R-:W-:-:S04]  /*21a0*/  IMAD R7, R2, UR11, R7 ;  /* 0x0000000b02077c24 */ /* 0x000fc8000f8e0207 */
[----:B--2---:R-:W-:-:S05]  /*21b0*/  IMAD.WIDE.U32 R6, R7, 0x18, R16 ;  /* 0x0000001807067825 */ /* 0x004fca00078e0010 */
[----:B------:R0:W-:Y:S04]  /*21c0*/  STG.E.64 desc[UR6][R6.64], R22 ;  /* 0x0000001606007986 */ /* 0x0001e8000c101b06 */
[----:B------:R0:W-:Y:S04]  /*21d0*/  STG.E.64 desc[UR6][R6.64+0x8], R24 ;  /* 0x0000081806007986 */ /* 0x0001e8000c101b06 */
[----:B------:R0:W-:Y:S04]  /*21e0*/  STG.E.U8 desc[UR6][R6.64+0x14], R11 ;  /* 0x0000140b06007986 */ /* 0x0001e8000c101106 */
[----:B------:R0:W-:Y:S02]  /*21f0*/  STG.E desc[UR6][R6.64+0x10], R0 ;  /* 0x0000100006007986 */ /* 0x0001e4000c101906 */
.L_x_84:
[----:B------:R-:W-:Y:S05]  /*2200*/  BSYNC.RECONVERGENT B0 ;  /* 0x0000000000007941 */ /* 0x000fea0003800200 */
.L_x_83:
[----:B0-----:R-:W-:Y:S01]  /*2210*/  VIADD R0, R0, UR8 ;  /* 0x0000000800007c36 */ /* 0x001fe20008000000 */
[----:B------:R-:W-:Y:S04]  /*2220*/  BAR.SYNC.DEFER_BLOCKING 0x0 ;  /* 0x0000000000007b1d */ /* 0x000fe80000010000 */
[----:B------:R-:W-:-:S13]  /*2230*/  ISETP.GT.AND P0, PT, R0, UR11, PT ;  /* 0x0000000b00007c0c */ /* 0x000fda000bf04270 */
[----:B------:R-:W-:Y:S05]  /*2240*/  @!P0 BRA `(.L_x_89) ;  /* 0xffffffe800f88947 */ /* 0x000fea000383ffff */
[----:B------:R-:W-:Y:S05]  /*2250*/  EXIT ;  /* 0x000000000000794d */ /* 0x000fea0003800000 */
        .weak           $__internal_2_$__cuda_sm20_div_rn_f64_full
        .type           $__internal_2_$__cuda_sm20_div_rn_f64_full,@function
        .size           $__internal_2_$__cuda_sm20_div_rn_f64_full,($__internal_3_$__cuda_sm20_dsqrt_rn_f64_mediumpath_v1 - $__internal_2_$__cuda_sm20_div_rn_f64_full)
$__internal_2_$__cuda_sm20_div_rn_f64_full:
[----:B------:R-:W-:Y:S01]  /*2260*/  FSETP.GEU.AND P2, PT, |R31|, 1.469367938527859385e-39, PT ;  /* 0x001000001f00780b */ /* 0x000fe20003f4e200 */
[----:B------:R-:W-:Y:S01]  /*2270*/  IMAD.MOV.U32 R10, RZ, RZ, R8 ;  /* 0x000000ffff0a7224 */ /* 0x000fe200078e0008 */
[C---:B------:R-:W-:Y:S01]  /*2280*/  FSETP.GEU.AND P0, PT, |R11|.reuse, 1.469367938527859385e-39, PT ;  /* 0x001000000b00780b */ /* 0x040fe20003f0e200 */
[----:B------:R-:W-:Y:S01]  /*2290*/  IMAD.MOV.U32 R32, RZ, RZ, R30 ;  /* 0x000000ffff207224 */ /* 0x000fe200078e001e */
[----:B------:R-:W-:Y:S01]  /*22a0*/  LOP3.LUT R9, R11, 0x800fffff, RZ, 0xc0, !PT ;  /* 0x800fffff0b097812 */ /* 0x000fe200078ec0ff */
[----:B------:R-:W-:Y:S01]  /*22b0*/  BSSY.RECONVERGENT B1, `(.L_x_90) ;  /* 0x0000057000017945 */ /* 0x000fe20003800200 */
[----:B------:R-:W-:Y:S02]  /*22c0*/  LOP3.LUT R6, R31, 0x7ff00000, RZ, 0xc0, !PT ;  /* 0x7ff000001f067812 */ /* 0x000fe400078ec0ff */
[----:B------:R-:W-:Y:S02]  /*22d0*/  LOP3.LUT R9, R9, 0x3ff00000, RZ, 0xfc, !PT ;  /* 0x3ff0000009097812 */ /* 0x000fe400078efcff */
[----:B------:R-:W-:-:S02]  /*22e0*/  LOP3.LUT R7, R11, 0x7ff00000, RZ, 0xc0, !PT ;  /* 0x7ff000000b077812 */ /* 0x000fc400078ec0ff */
[----:B------:R-:W-:Y:S01]  /*22f0*/  MOV R4, 0x1ca00000 ;  /* 0x1ca0000000047802 */ /* 0x000fe20000000f00 */
        /* <DEDUP_REMOVED lines=8> */
[--C-:B------:R-:W-:Y:S02]  /*2380*/  LOP3.LUT R33, R13, 0x800fffff, R31.reuse, 0xf8, !PT ;  /* 0x800fffff0d217812 */ /* 0x100fe400078ef81f */
[----:B------:R-:W-:Y:S02]  /*2390*/  @!P2 LOP3.LUT R28, R28, 0x80000000, R31, 0xf8, !PT ;  /* 0x800000001c1ca812 */ /* 0x000fe400078ef81f */
[----:B------:R-:W-:Y:S02]  /*23a0*/  MOV R13, R6 ;  /* 0x00000006000d7202 */ /* 0x000fe40000000f00 */
[----:B------:R-:W-:Y:S01]  /*23b0*/  @!P2 LOP3.LUT R35, R28, 0x100000, RZ, 0xfc, !PT ;  /* 0x001000001c23a812 */ /* 0x000fe200078efcff */
[----:B------:R-:W-:Y:S01]  /*23c0*/  IMAD.MOV.U32 R28, RZ, RZ, 0x1 ;  /* 0x00000001ff1c7424 */ /* 0x000fe200078e00ff */
[----:B------:R-:W-:-:S04]  /*23d0*/  @!P0 LOP3.LUT R7, R9, 0x7ff00000, RZ, 0xc0, !PT ;  /* 0x7ff0000009078812 */ /* 0x000fc800078ec0ff */
        /* <DEDUP_REMOVED lines=10> */
[----:B------:R-:W-:-:S05]  /*2480*/  VIADD R28, R13, 0xffffffff ;  /* 0xffffffff0d1c7836 */ /* 0x000fca0000000000 */
[----:B------:R-:W-:Y:S01]  /*2490*/  ISETP.GT.U32.AND P0, PT, R28, 0x7feffffe, PT ;  /* 0x7feffffe1c00780c */ /* 0x000fe20003f04070 */
[----:B------:R-:W-:-:S05]  /*24a0*/  VIADD R28, R7, 0xffffffff ;  /* 0xffffffff071c7836 */ /* 0x000fca0000000000 */
[----:B------:R-:W-:-:S13]  /*24b0*/  ISETP.GT.U32.OR P0, PT, R28, 0x7feffffe, P0 ;  /* 0x7feffffe1c00780c */ /* 0x000fda0000704470 */
[----:B------:R-:W-:Y:S05]  /*24c0*/  @P0 BRA `(.L_x_91) ;  /* 0x0000000000740947 */ /* 0x000fea0003800000 */
[----:B------:R-:W-:-:S04]  /*24d0*/  LOP3.LUT R7, R11, 0x7ff00000, RZ, 0xc0, !PT ;  /* 0x7ff000000b077812 */ /* 0x000fc800078ec0ff */
[CC--:B------:R-:W-:Y:S02]  /*24e0*/  VIADDMNMX R13, R6.reuse, -R7.reuse, 0xb9600000, !PT ;  /* 0xb9600000060d7446 */ /* 0x0c0fe40007800907 */
[----:B------:R-:W-:Y:S01]  /*24f0*/  ISETP.GE.U32.AND P0, PT, R6, R7, PT ;  /* 0x000000070600720c */ /* 0x000fe20003f06070 */
[----:B------:R-:W-:Y:S01]  /*2500*/  IMAD.MOV.U32 R6, RZ, RZ, RZ ;  /* 0x000000ffff067224 */ /* 0x000fe200078e00ff */
[----:B------:R-:W-:Y:S02]  /*2510*/  VIMNMX R13, PT, PT, R13, 0x46a00000, PT ;  /* 0x46a000000d0d7848 */ /* 0x000fe40003fe0100 */
[----:B------:R-:W-:-:S05]  /*2520*/  SEL R4, R4, 0x63400000, !P0 ;  /* 0x6340000004047807 */ /* 0x000fca0004000000 */
[----:B------:R-:W-:-:S05]  /*2530*/  IMAD.IADD R4, R13, 0x1, -R4 ;  /* 0x000000010d047824 */ /* 0x000fca00078e0a04 */
[----:B------:R-:W-:-:S06]  /*2540*/  IADD3 R7, PT, PT, R4, 0x7fe00000, RZ ;  /* 0x7fe0000004077810 */ /* 0x000fcc0007ffe0ff */
        /* <DEDUP_REMOVED lines=10> */
[----:B------:R-:W-:Y:S02]  /*25f0*/  MOV R6, RZ ;  /* 0x000000ff00067202 */ /* 0x000fe40000000f00 */
[----:B------:R-:W-:-:S04]  /*2600*/  IADD3 R4, PT, PT, -R4, -0x43300000, RZ ;  /* 0xbcd0000004047810 */ /* 0x000fc80007ffe1ff */
[----:B------:R-:W-:Y:S02]  /*2610*/  DFMA R6, R28, -R6, R34 ;  /* 0x800000061c06722b */ /* 0x000fe40000000022 */
[----:B------:R-:W-:-:S08]  /*2620*/  DMUL.RP R34, R34, R8 ;  /* 0x0000000822227228 */ /* 0x000fd00000008000 */
[----:B------:R-:W-:Y:S02]  /*2630*/  FSETP.NEU.AND P0, PT, |R7|, R4, PT ;  /* 0x000000040700720b */ /* 0x000fe40003f0d200 */
[----:B------:R-:W-:Y:S02]  /*2640*/  LOP3.LUT R10, R35, R10, RZ, 0x3c, !PT ;  /* 0x0000000a230a7212 */ /* 0x000fe400078e3cff */
[----:B------:R-:W-:Y:S02]  /*2650*/  FSEL R4, R34, R28, !P0 ;  /* 0x0000001c22047208 */ /* 0x000fe40004000000 */
[----:B------:R-:W-:-:S03]  /*2660*/  FSEL R7, R10, R29, !P0 ;  /* 0x0000001d0a077208 */ /* 0x000fc60004000000 */
[----:B------:R-:W-:Y:S02]  /*2670*/  IMAD.MOV.U32 R28, RZ, RZ, R4 ;  /* 0x000000ffff1c7224 */ /* 0x000fe400078e0004 */
[----:B------:R-:W-:Y:S01]  /*2680*/  IMAD.MOV.U32 R29, RZ, RZ, R7 ;  /* 0x000000ffff1d7224 */ /* 0x000fe200078e0007 */
[----:B------:R-:W-:Y:S06]  /*2690*/  BRA `(.L_x_92) ;  /* 0x0000000000607947 */ /* 0x000fec0003800000 */
.L_x_91:
[----:B------:R-:W-:-:S14]  /*26a0*/  DSETP.NAN.AND P0, PT, R30, R30, PT ;  /* 0x0000001e1e00722a */ /* 0x000fdc0003f08000 */
[----:B------:R-:W-:Y:S05]  /*26b0*/  @P0 BRA `(.L_x_93) ;  /* 0x00000000004c0947 */ /* 0x000fea0003800000 */
[----:B------:R-:W-:-:S14]  /*26c0*/  DSETP.NAN.AND P0, PT, R10, R10, PT ;  /* 0x0000000a0a00722a */ /* 0x000fdc0003f08000 */
[----:B------:R-:W-:Y:S05]  /*26d0*/  @P0 BRA `(.L_x_94) ;  /* 0x0000000000340947 */ /* 0x000fea0003800000 */
[----:B------:R-:W-:Y:S01]  /*26e0*/  ISETP.NE.AND P0, PT, R13, R7, PT ;  /* 0x000000070d00720c */ /* 0x000fe20003f05270 */
[----:B------:R-:W-:Y:S01]  /*26f0*/  IMAD.MOV.U32 R28, RZ, RZ, 0x0 ;  /* 0x00000000ff1c7424 */ /* 0x000fe200078e00ff */
[----:B------:R-:W-:-:S11]  /*2700*/  MOV R29, 0xfff80000 ;  /* 0xfff80000001d7802 */ /* 0x000fd60000000f00 */
[----:B------:R-:W-:Y:S05]  /*2710*/  @!P0 BRA `(.L_x_92) ;  /* 0x0000000000408947 */ /* 0x000fea0003800000 */
[----:B------:R-:W-:Y:S02]  /*2720*/  ISETP.NE.AND P0, PT, R13, 0x7ff00000, PT ;  /* 0x7ff000000d00780c */ /* 0x000fe40003f05270 */
[----:B------:R-:W-:Y:S02]  /*2730*/  LOP3.LUT R11, R31, 0x80000000, R11, 0x48, !PT ;  /* 0x800000001f0b7812 */ /* 0x000fe400078e480b */
[----:B------:R-:W-:-:S13]  /*2740*/  ISETP.EQ.OR P0, PT, R7, RZ, !P0 ;  /* 0x000000ff0700720c */ /* 0x000fda0004702670 */
[----:B------:R-:W-:Y:S01]  /*2750*/  @P0 LOP3.LUT R4, R11, 0x7ff00000, RZ, 0xfc, !PT ;  /* 0x7ff000000b040812 */ /* 0x000fe200078efcff */
[----:B------:R-:W-:Y:S02]  /*2760*/  @!P0 IMAD.MOV.U32 R28, RZ, RZ, RZ ;  /* 0x000000ffff1c8224 */ /* 0x000fe400078e00ff */
[----:B------:R-:W-:Y:S01]  /*2770*/  @!P0 IMAD.MOV.U32 R29, RZ, RZ, R11 ;  /* 0x000000ffff1d8224 */ /* 0x000fe200078e000b */
[----:B------:R-:W-:Y:S01]  /*2780*/  @P0 MOV R29, R4 ;  /* 0x00000004001d0202 */ /* 0x000fe20000000f00 */
[----:B------:R-:W-:Y:S01]  /*2790*/  @P0 IMAD.MOV.U32 R28, RZ, RZ, RZ ;  /* 0x000000ffff1c0224 */ /* 0x000fe200078e00ff */
[----:B------:R-:W-:Y:S06]  /*27a0*/  BRA `(.L_x_92) ;  /* 0x00000000001c7947 */ /* 0x000fec0003800000 */
.L_x_94:
[----:B------:R-:W-:Y:S01]  /*27b0*/  LOP3.LUT R7, R11, 0x80000, RZ, 0xfc, !PT ;  /* 0x000800000b077812 */ /* 0x000fe200078efcff */
[----:B------:R-:W-:-:S04]  /*27c0*/  IMAD.MOV.U32 R28, RZ, RZ, R10 ;  /* 0x000000ffff1c7224 */ /* 0x000fc800078e000a */
[----:B------:R-:W-:Y:S01]  /*27d0*/  IMAD.MOV.U32 R29, RZ, RZ, R7 ;  /* 0x000000ffff1d7224 */ /* 0x000fe200078e0007 */
[----:B------:R-:W-:Y:S06]  /*27e0*/  BRA `(.L_x_92) ;  /* 0x00000000000c7947 */ /* 0x000fec0003800000 */
.L_x_93:
[----:B------:R-:W-:Y:S01]  /*27f0*/  LOP3.LUT R7, R31, 0x80000, RZ, 0xfc, !PT ;  /* 0x000800001f077812 */ /* 0x000fe200078efcff */
[----:B------:R-:W-:-:S03]  /*2800*/  IMAD.MOV.U32 R28, RZ, RZ, R30 ;  /* 0x000000ffff1c7224 */ /* 0x000fc600078e001e */
[----:B------:R-:W-:-:S07]  /*2810*/  MOV R29, R7 ;  /* 0x00000007001d7202 */ /* 0x000fce0000000f00 */
.L_x_92:
[----:B------:R-:W-:Y:S05]  /*2820*/  BSYNC.RECONVERGENT B1 ;  /* 0x0000000000017941 */ /* 0x000fea0003800200 */
.L_x_90:
[----:B------:R-:W-:Y:S02]  /*2830*/  HFMA2 R13, -RZ, RZ, 0, 0 ;  /* 0x00000000ff0d7431 */ /* 0x000fe400000001ff */
[----:B------:R-:W-:Y:S02]  /*2840*/  IMAD.MOV.U32 R6, RZ, RZ, R28 ;  /* 0x000000ffff067224 */ /* 0x000fe400078e001c */
[----:B------:R-:W-:Y:S01]  /*2850*/  IMAD.MOV.U32 R7, RZ, RZ, R29 ;  /* 0x000000ffff077224 */ /* 0x000fe200078e001d */
[----:B------:R-:W-:Y:S06]  /*2860*/  RET.REL.NODEC R12 `(_Z11computeOccsP6coeffsPdS1_iiidd) ;  /* 0xffffffd40ce47950 */ /* 0x000fec0003c3ffff */
        .weak           $__internal_3_$__cuda_sm20_dsqrt_rn_f64_mediumpath_v1
        .type           $__internal_3_$__cuda_sm20_dsqrt_rn_f64_mediumpath_v1,@function
        .size           $__internal_3_$__cuda_sm20_dsqrt_rn_f64_mediumpath_v1,(.L_x_144 - $__internal_3_$__cuda_sm20_dsqrt_rn_f64_mediumpath_v1)
$__internal_3_$__cuda_sm20_dsqrt_rn_f64_mediumpath_v1:
        /* <DEDUP_REMOVED lines=11> */
.L_x_96:
        /* <DEDUP_REMOVED lines=24> */
.L_x_98:
[----:B------:R-:W-:-:S11]  /*2aa0*/  DADD R6, R8, R8 ;  /* 0x0000000008067229 */ /* 0x000fd60000000008 */
.L_x_97:
[----:B------:R-:W-:Y:S05]  /*2ab0*/  BSYNC.RECONVERGENT B2 ;  /* 0x0000000000027941 */ /* 0x000fea0003800200 */
.L_x_95:
[----:B------:R-:W-:Y:S01]  /*2ac0*/  MOV R8, R4 ;  /* 0x0000000400087202 */ /* 0x000fe20000000f00 */
[----:B------:R-:W-:-:S04]  /*2ad0*/  IMAD.MOV.U32 R9, RZ, RZ, 0x0 ;  /* 0x00000000ff097424 */ /* 0x000fc800078e00ff */
[----:B------:R-:W-:Y:S05]  /*2ae0*/  RET.REL.NODEC R8 `(_Z11computeOccsP6coeffsPdS1_iiidd) ;  /* 0xffffffd408447950 */ /* 0x000fea0003c3ffff */
.L_x_99:
        /* <DEDUP_REMOVED lines=9> */
.L_x_144:


//--------------------- .text._Z12density_cudaPdiS_iiiiiddd --------------------------
	.section	.text._Z12density_cudaPdiS_iiiiiddd,"ax",@progbits
	.align	128
        .global         _Z12density_cudaPdiS_iiiiiddd
        .type           _Z12density_cudaPdiS_iiiiiddd,@function
        .size           _Z12density_cudaPdiS_iiiiiddd,(.L_x_145 - _Z12density_cudaPdiS_iiiiiddd)
        .other          _Z12density_cudaPdiS_iiiiiddd,@"STO_CUDA_ENTRY STV_DEFAULT"
_Z12density_cudaPdiS_iiiiiddd:
.text._Z12density_cudaPdiS_iiiiiddd:
[----:B------:R-:W-:Y:S01]  /*0000*/  LDC R1, c[0x0][0x37c] ;  /* 0x0000df00ff017b82 */ /* 0x000fe20000000800 */
[----:B------:R-:W0:Y:S07]  /*0010*/  S2R R19, SR_TID.X ;  /* 0x0000000000137919 */ /* 0x000e2e0000002100 */
[----:B------:R-:W0:Y:S01]  /*0020*/  S2UR UR4, SR_CTAID.X ;  /* 0x00000000000479c3 */ /* 0x000e220000002500 */
[----:B------:R-:W1:Y:S07]  /*0030*/  LDCU UR6, c[0x0][0x398] ;  /* 0x00007300ff0677ac */ /* 0x000e6e0008000800 */
[----:B------:R-:W0:Y:S01]  /*0040*/  LDC R0, c[0x0][0x360] ;  /* 0x0000d800ff007b82 */ /* 0x000e220000000800 */
[----:B------:R-:W2:Y:S01]  /*0050*/  LDCU UR5, c[0x0][0x370] ;  /* 0x00006e00ff0577ac */ /* 0x000ea20008000800 */
[----:B0-----:R-:W-:-:S02]  /*0060*/  IMAD R19, R0, UR4, R19 ;  /* 0x0000000400137c24 */ /* 0x001fc4000f8e0213 */
[----:B--2---:R-:W-:Y:S02]  /*0070*/  IMAD R0, R0, UR5, RZ ;  /* 0x0000000500007c24 */ /* 0x004fe4000f8e02ff */
[----:B------:R-:W-:-:S05]  /*0080*/  VIADD R3, R19, 0x1 ;  /* 0x0000000113037836 */ /* 0x000fca0000000000 */
[----:B-1----:R-:W-:-:S13]  /*0090*/  ISETP.GT.AND P0, PT, R3, UR6, PT ;  /* 0x0000000603007c0c */ /* 0x002fda000bf04270 */
[----:B------:R-:W-:Y:S05]  /*00a0*/  @P0 EXIT ;  /* 0x000000000000094d */ /* 0x000fea0003800000 */
[----:B------:R-:W0:Y:S01]  /*00b0*/  LDCU UR5, c[0x0][0x3a8] ;  /* 0x00007500ff0577ac */ /* 0x000e220008000800 */
[----:B------:R-:W0:Y:S01]  /*00c0*/  LDCU UR4, c[0x0][0x3a0] ;  /* 0x00007400ff0477ac */ /* 0x000e220008000800 */
[----:B------:R-:W1:Y:S01]  /*00d0*/  LDCU.64 UR22, c[0x0][0x358] ;  /* 0x00006b00ff1677ac */ /* 0x000e620008000a00 */
[----:B0-----:R-:W-:-:S09]  /*00e0*/  UISETP.GE.AND UP0, UPT, UR5, UR4, UPT ;  /* 0x000000040500728c */ /* 0x001fd2000bf06270 */
[----:B-1----:R-:W-:Y:S05]  /*00f0*/  BRA.U UP0, `(.L_x_100) ;  /* 0x0000001900347547 */ /* 0x002fea000b800000 */
[----:B------:R-:W0:Y:S01]  /*0100*/  LDCU UR4, c[0x0][0x3a4] ;  /* 0x00007480ff0477ac */ /* 0x000e220008000800 */
[----:B------:R-:W0:Y:S02]  /*0110*/  LDCU UR5, c[0x0][0x39c] ;  /* 0x00007380ff0577ac */ /* 0x000e240008000800 */
[----:B0-----:R-:W-:-:S09]  /*0120*/  UISETP.GE.AND UP0, UPT, UR4, UR5, UPT ;  /* 0x000000050400728c */ /* 0x001fd2000bf06270 */
[----:B------:R-:W-:Y:S05]  /*0130*/  BRA.U UP0, `(.L_x_101) ;  /* 0x0000000500107547 */ /* 0x000fea000b800000 */
[----:B------:R-:W0:Y:S01]  /*0140*/  LDCU.64 UR6, c[0x0][0x3b8] ;  /* 0x00007700ff0677ac */ /* 0x000e220008000a00 */
[----:B------:R-:W-:Y:S01]  /*0150*/  IMAD.SHL.U32 R17, R19, 0x2, RZ ;  /* 0x0000000213117824 */ /* 0x000fe200078e00ff */
[----:B------:R-:W1:Y:S01]  /*0160*/  LDCU.64 UR8, c[0x0][0x3c0] ;  /* 0x00007800ff0877ac */ /* 0x000e620008000a00 */
[----:B------:R-:W2:Y:S01]  /*0170*/  LDCU.64 UR4, c[0x0][0x390] ;  /* 0x00007200ff0477ac */ /* 0x000ea20008000a00 */
[----:B------:R-:W3:Y:S01]  /*0180*/  LDCU UR12, c[0x0][0x398] ;  /* 0x00007300ff0c77ac */ /* 0x000ee20008000800 */
[----:B------:R-:W4:Y:S01]  /*0190*/  LDCU.64 UR10, c[0x0][0x3b0] ;  /* 0x00007600ff0a77ac */ /* 0x000f220008000a00 */
[----:B0-----:R-:W-:-:S08]  /*01a0*/  DFMA R6, RZ, UR6, RZ ;  /* 0x00000006ff067c2b */ /* 0x001fd000080000ff */
[----:B-1----:R-:W-:Y:S01]  /*01b0*/  DMUL R6, R6, UR8 ;  /* 0x0000000806067c28 */ /* 0x002fe20008000000 */
[----:B--2---:R-:W-:-:S04]  /*01c0*/  UIADD3 UR4, UP0, UPT, UR4, -0x8, URZ ;  /* 0xfffffff804047890 */ /* 0x004fc8000ff1e0ff */
[----:B---34-:R-:W-:-:S12]  /*01d0*/  UIADD3.X UR5, UPT, UPT, UR5, -0x1, URZ, UP0, !UPT ;  /* 0xffffffff05057890 */ /* 0x018fd800087fe4ff */
.L_x_104:
[----:B------:R-:W-:Y:S01]  /*01e0*/  VIADD R2, R17, 0x2 ;  /* 0x0000000211027836 */ /* 0x000fe20000000000 */
[----:B------:R-:W-:Y:S01]  /*01f0*/  BSSY.RECONVERGENT B0, `(.L_x_102) ;  /* 0x0000020000007945 */ /* 0x000fe20003800200 */
[----:B------:R-:W-:Y:S02]  /*0200*/  IMAD.MOV.U32 R24, RZ, RZ, 0x0 ;  /* 0x00000000ff187424 */ /* 0x000fe400078e00ff */
[----:B0-----:R-:W0:Y:S01]  /*0210*/  I2F.F64 R20, R2 ;  /* 0x0000000200147312 */ /* 0x001e220000201c00 */
[----:B------:R-:W-:Y:S02]  /*0220*/  IMAD.MOV.U32 R25, RZ, RZ, 0x3fd80000 ;  /* 0x3fd80000ff197424 */ /* 0x000fe400078e00ff */
[----:B------:R-:W-:Y:S01]  /*0230*/  VIADD R16, R19, 0x1 ;  /* 0x0000000113107836 */ /* 0x000fe20000000000 */
[----:B0-----:R-:W-:-:S06]  /*0240*/  DADD R20, R20, 0.25 ;  /* 0x3fd0000014147429 */ /* 0x001fcc0000000000 */
[----:B------:R-:W0:Y:S04]  /*0250*/  MUFU.RSQ64H R11, R21 ;  /* 0x00000015000b7308 */ /* 0x000e280000001c00 */
[----:B------:R-:W-:-:S05]  /*0260*/  VIADD R10, R21, 0xfcb00000 ;  /* 0xfcb00000150a7836 */ /* 0x000fca0000000000 */
[----:B------:R-:W-:Y:S01]  /*0270*/  ISETP.GE.U32.AND P0, PT, R10, 0x7ca00000, PT ;  /* 0x7ca000000a00780c */ /* 0x000fe20003f06070 */
[----:B0-----:R-:W-:-:S08]  /*0280*/  DMUL R4, R10, R10 ;  /* 0x0000000a0a047228 */ /* 0x001fd00000000000 */
[----:B------:R-:W-:-:S08]  /*0290*/  DFMA R4, R20, -R4, 1 ;  /* 0x3ff000001404742b */ /* 0x000fd00000000804 */
[----:B------:R-:W-:Y:S02]  /*02a0*/  DFMA R24, R4, R24, 0.5 ;  /* 0x3fe000000418742b */ /* 0x000fe40000000018 */
[----:B------:R-:W-:-:S08]  /*02b0*/  DMUL R4, R10, R4 ;  /* 0x000000040a047228 */ /* 0x000fd00000000000 */
[----:B------:R-:W-:Y:S01]  /*02c0*/  DFMA R24, R24, R4, R10 ;  /* 0x000000041818722b */ /* 0x000fe2000000000a */
[----:B------:R-:W-:Y:S02]  /*02d0*/  IMAD.U32 R4, RZ, RZ, UR4 ;  /* 0x00000004ff047e24 */ /* 0x000fe4000f8e00ff */
[----:B------:R-:W-:-:S05]  /*02e0*/  IMAD.U32 R5, RZ, RZ, UR5 ;  /* 0x00000005ff057e24 */ /* 0x000fca000f8e00ff */
[----:B------:R-:W-:Y:S01]  /*02f0*/  DMUL R12, R20, R24 ;  /* 0x00000018140c7228 */ /* 0x000fe20000000000 */
[----:B------:R-:W-:-:S04]  /*0300*/  IMAD.WIDE R4, R3, 0x8, R4 ;  /* 0x0000000803047825 */ /* 0x000fc800078e0204 */
[----:B------:R-:W-:Y:S02]  /*0310*/  VIADD R9, R25, 0xfff00000 ;  /* 0xfff0000019097836 */ /* 0x000fe40000000000 */
[----:B------:R-:W-:Y:S01]  /*0320*/  IMAD.MOV.U32 R8, RZ, RZ, R24 ;  /* 0x000000ffff087224 */ /* 0x000fe200078e0018 */
[----:B------:R-:W-:-:S08]  /*0330*/  DFMA R14, R12, -R12, R20 ;  /* 0x8000000c0c0e722b */ /* 0x000fd00000000014 */
[----:B------:R-:W-:Y:S01]  /*0340*/  DFMA R22, R14, R8, R12 ;  /* 0x000000080e16722b */ /* 0x000fe2000000000c */
[----:B------:R-:W-:Y:S10]  /*0350*/  @!P0 BRA `(.L_x_103) ;  /* 0x0000000000248947 */ /* 0x000ff40003800000 */
[----:B------:R-:W-:Y:S02]  /*0360*/  IMAD.MOV.U32 R11, RZ, RZ, R21 ;  /* 0x000000ffff0b7224 */ /* 0x000fe400078e0015 */
[----:B------:R-:W-:Y:S01]  /*0370*/  IMAD.MOV.U32 R18, RZ, RZ, R10 ;  /* 0x000000ffff127224 */ /* 0x000fe200078e000a */
[----:B------:R-:W-:Y:S01]  /*0380*/  MOV R10, 0x3d0 ;  /* 0x000003d0000a7802 */ /* 0x000fe20000000f00 */
[----:B------:R-:W-:Y:S02]  /*0390*/  IMAD.MOV.U32 R2, RZ, RZ, R24 ;  /* 0x000000ffff027224 */ /* 0x000fe400078e0018 */
[----:B------:R-:W-:Y:S02]  /*03a0*/  IMAD.MOV.U32 R8, RZ, RZ, R20 ;  /* 0x000000ffff087224 */ /* 0x000fe400078e0014 */
[----:B------:R-:W-:-:S07]  /*03b0*/  IMAD.MOV.U32 R21, RZ, RZ, R9 ;  /* 0x000000ffff157224 */ /* 0x000fce00078e0009 */
[----:B------:R-:W-:Y:S05]  /*03c0*/  CALL.REL.NOINC `($__internal_4_$__cuda_sm20_dsqrt_rn_f64_mediumpath_v1) ;  /* 0x0000004800c07944 */ /* 0x000fea0003c00000 */
[----:B------:R-:W-:Y:S02]  /*03d0*/  IMAD.MOV.U32 R22, RZ, RZ, R14 ;  /* 0x000000ffff167224 */ /* 0x000fe400078e000e */
[----:B------:R-:W-:-:S07]  /*03e0*/  IMAD.MOV.U32 R23, RZ, RZ, R15 ;  /* 0x000000ffff177224 */ /* 0x000fce00078e000f */
.L_x_103:
[----:B------:R-:W-:Y:S05]  /*03f0*/  BSYNC.RECONVERGENT B0 ;  /* 0x0000000000007941 */ /* 0x000fea0003800200 */
.L_x_102:
[----:B------:R-:W-:Y:S01]  /*0400*/  UMOV UR6, 0xb22d0e56 ;  /* 0xb22d0e5600067882 */ /* 0x000fe20000000000 */
[----:B------:R-:W-:Y:S01]  /*0410*/  UMOV UR7, 0x3fdfef9d ;  /* 0x3fdfef9d00077882 */ /* 0x000fe20000000000 */
[C---:B------:R-:W-:Y:S01]  /*0420*/  IMAD.IADD R19, R0.reuse, 0x1, R19 ;  /* 0x0000000100137824 */ /* 0x040fe200078e0213 */
[----:B------:R-:W-:Y:S01]  /*0430*/  DADD R22, R22, UR6 ;  /* 0x0000000616167e29 */ /* 0x000fe20008000000 */
[----:B------:R-:W-:-:S09]  /*0440*/  IMAD R17, R0, 0x2, R17 ;  /* 0x0000000200117824 */ /* 0x000fd200078e0211 */
[----:B------:R-:W0:Y:S02]  /*0450*/  F2I.F64.TRUNC R22, R22 ;  /* 0x0000001600167311 */ /* 0x000e24000030d100 */
[----:B0-----:R-:W-:-:S05]  /*0460*/  IMAD R2, R22, R22, R22 ;  /* 0x0000001616027224 */ /* 0x001fca00078e0216 */
[----:B------:R-:W-:-:S04]  /*0470*/  LEA.HI R2, R2, R2, RZ, 0x1 ;  /* 0x0000000202027211 */ /* 0x000fc800078f08ff */
[----:B------:R-:W-:Y:S01]  /*0480*/  SHF.R.S32.HI R9, RZ, 0x1, R2 ;  /* 0x00000001ff097819 */ /* 0x000fe20000011402 */
[----:B------:R-:W-:-:S03]  /*0490*/  VIADD R2, R22, 0x1 ;  /* 0x0000000116027836 */ /* 0x000fc60000000000 */
[----:B------:R-:W-:-:S04]  /*04a0*/  ISETP.GE.AND P0, PT, R9, R16, PT ;  /* 0x000000100900720c */ /* 0x000fc80003f06270 */
[----:B------:R-:W-:-:S04]  /*04b0*/  SEL R8, R22, RZ, P0 ;  /* 0x000000ff16087207 */ /* 0x000fc80000000000 */
[----:B------:R-:W-:Y:S01]  /*04c0*/  IADD3 R9, PT, PT, R16, R8, -R9 ;  /* 0x0000000810097210 */ /* 0x000fe20007ffe809 */
[----:B------:R-:W-:-:S04]  /*04d0*/  IMAD.MOV.U32 R8, RZ, RZ, RZ ;  /* 0x000000ffff087224 */ /* 0x000fc800078e00ff */
[----:B------:R-:W-:-:S05]  /*04e0*/  @P0 IMAD.MOV R2, RZ, RZ, R22 ;  /* 0x000000ffff020224 */ /* 0x000fca00078e0216 */
[----:B------:R-:W-:Y:S01]  /*04f0*/  ISETP.NE.AND P0, PT, R9, R2, PT ;  /* 0x000000020900720c */ /* 0x000fe20003f05270 */
[----:B------:R-:W-:-:S03]  /*0500*/  VIADD R2, R19, 0x1 ;  /* 0x0000000113027836 */ /* 0x000fc60000000000 */
[----:B------:R-:W-:Y:S02]  /*0510*/  FSEL R9, RZ, 1.875, P0 ;  /* 0x3ff00000ff097808 */ /* 0x000fe40000000000 */
[----:B------:R-:W-:-:S04]  /*0520*/  ISETP.GT.AND P0, PT, R2, UR12, PT ;  /* 0x0000000c02007c0c */ /* 0x000fc8000bf04270 */
[----:B------:R-:W-:-:S07]  /*0530*/  DFMA R8, R8, UR10, R6 ;  /* 0x0000000a08087c2b */ /* 0x000fce0008000006 */
[----:B------:R0:W-:Y:S02]  /*0540*/  STG.E.64 desc[UR22][R4.64], R8 ;  /* 0x0000000804007986 */ /* 0x0001e4000c101b16 */
[----:B------:R-:W-:Y:S05]  /*0550*/  @P0 EXIT ;  /* 0x000000000000094d */ /* 0x000fea0003800000 */
[----:B------:R-:W-:Y:S01]  /*0560*/  IMAD.IADD R3, R0, 0x1, R3 ;  /* 0x0000000100037824 */ /* 0x000fe200078e0203 */
[----:B------:R-:W-:Y:S06]  /*0570*/  BRA `(.L_x_104) ;  /* 0xfffffffc00187947 */ /* 0x000fec000383ffff */
.L_x_101:
[----:B------:R-:W0:Y:S01]  /*0580*/  LDCU UR11, c[0x0][0x388] ;  /* 0x00007100ff0b77ac */ /* 0x000e220008000800 */
[----:B------:R-:W-:Y:S02]  /*0590*/  UIADD3 UR4, UPT, UPT, UR4, 0x1, -UR5 ;  /* 0x0000000104047890 */ /* 0x000fe4000fffe805 */
[----:B------:R-:W-:Y:S02]  /*05a0*/  UIADD3 UR6, UPT, UPT, UR5, 0x2, URZ ;  /* 0x0000000205067890 */ /* 0x000fe4000fffe0ff */
[----:B------:R-:W-:Y:S02]  /*05b0*/  UIADD3 UR7, UPT, UPT, UR5, 0x3, URZ ;  /* 0x0000000305077890 */ /* 0x000fe4000fffe0ff */
[----:B------:R-:W-:Y:S02]  /*05c0*/  UIADD3 UR8, UPT, UPT, UR5, 0x6, URZ ;  /* 0x0000000605087890 */ /* 0x000fe4000fffe0ff */
[----:B------:R-:W-:Y:S02]  /*05d0*/  UIADD3 UR9, UPT, UPT, UR5, -0x1, URZ ;  /* 0xffffffff05097890 */ /* 0x000fe4000fffe0ff */
[----:B------:R-:W-:-:S02]  /*05e0*/  ULOP3.LUT UR10, UR4, 0xfffffff8, URZ, 0xc0, !UPT ;  /* 0xfffffff8040a7892 */ /* 0x000fc4000f8ec0ff */
[----:B------:R-:W-:Y:S02]  /*05f0*/  ULOP3.LUT UR24, UR4, 0x7, URZ, 0xc0, !UPT ;  /* 0x0000000704187892 */ /* 0x000fe4000f8ec0ff */
[----:B------:R-:W-:Y:S02]  /*0600*/  ULOP3.LUT UR25, UR4, 0x3, URZ, 0xc0, !UPT ;  /* 0x0000000304197892 */ /* 0x000fe4000f8ec0ff */
[----:B0-----:R-:W-:Y:S02]  /*0610*/  UIMAD UR5, UR5, UR11, UR11 ;  /* 0x0000000b050572a4 */ /* 0x001fe4000f8e020b */
[----:B------:R-:W-:Y:S02]  /*0620*/  UIMAD UR6, UR6, UR11, URZ ;  /* 0x0000000b060672a4 */ /* 0x000fe4000f8e02ff */
[----:B------:R-:W-:Y:S02]  /*0630*/  UIMAD UR7, UR7, UR11, URZ ;  /* 0x0000000b070772a4 */ /* 0x000fe4000f8e02ff */
[----:B------:R-:W-:-:S02]  /*0640*/  UIMAD UR8, UR8, UR11, URZ ;  /* 0x0000000b080872a4 */ /* 0x000fc4000f8e02ff */
[----:B------:R-:W-:Y:S02]  /*0650*/  UIMAD UR9, UR9, UR11, URZ ;  /* 0x0000000b090972a4 */ /* 0x000fe4000f8e02ff */
[----:B------:R-:W-:-:S12]  /*0660*/  UIADD3 UR10, UPT, UPT, -UR10, URZ, URZ ;  /* 0x000000ff0a0a7290 */ /* 0x000fd8000fffe1ff */
.L_x_112:
[----:B------:R-:W-:Y:S01]  /*0670*/  IMAD.SHL.U32 R2, R3, 0x2, RZ ;  /* 0x0000000203027824 */ /* 0x000fe200078e00ff */
[----:B------:R-:W0:Y:S01]  /*0680*/  LDCU UR11, c[0x0][0x3a4] ;  /* 0x00007480ff0b77ac */ /* 0x000e220008000800 */
[----:B------:R-:W-:Y:S01]  /*0690*/  IMAD.MOV.U32 R10, RZ, RZ, 0x0 ;  /* 0x00000000ff0a7424 */ /* 0x000fe200078e00ff */
[----:B------:R-:W-:Y:S01]  /*06a0*/  BSSY.RECONVERGENT B0, `(.L_x_105) ;  /* 0x000001f000007945 */ /* 0x000fe20003800200 */
[----:B------:R-:W1:Y:S01]  /*06b0*/  I2F.F64 R8, R2 ;  /* 0x0000000200087312 */ /* 0x000e620000201c00 */
[----:B------:R-:W-:Y:S01]  /*06c0*/  IMAD.MOV.U32 R11, RZ, RZ, 0x3fd80000 ;  /* 0x3fd80000ff0b7424 */ /* 0x000fe200078e00ff */
[----:B------:R-:W0:Y:S01]  /*06d0*/  LDCU UR12, c[0x0][0x39c] ;  /* 0x00007380ff0c77ac */ /* 0x000e220008000800 */
[----:B-1----:R-:W-:Y:S01]  /*06e0*/  DADD R8, R8, 0.25 ;  /* 0x3fd0000008087429 */ /* 0x002fe20000000000 */
[----:B0-----:R-:W-:-:S05]  /*06f0*/  UIADD3 UR11, UPT, UPT, UR11, -UR12, URZ ;  /* 0x8000000c0b0b7290 */ /* 0x001fca000fffe0ff */
[----:B------:R-:W0:Y:S01]  /*0700*/  MUFU.RSQ64H R5, R9 ;  /* 0x0000000900057308 */ /* 0x000e220000001c00 */
[----:B------:R-:W-:-:S03]  /*0710*/  UISETP.GE.U32.AND UP1, UPT, UR11, 0x7, UPT ;  /* 0x000000070b00788c */ /* 0x000fc6000bf26070 */
        /* <DEDUP_REMOVED lines=14> */
[----:B------:R-:W-:Y:S01]  /*0800*/  MOV R10, 0x870 ;  /* 0x00000870000a7802 */ /* 0x000fe20000000f00 */
[----:B------:R-:W-:Y:S02]  /*0810*/  IMAD.MOV.U32 R11, RZ, RZ, R9 ;  /* 0x000000ffff0b7224 */ /* 0x000fe400078e0009 */
[----:B------:R-:W-:Y:S02]  /*0820*/  IMAD.MOV.U32 R14, RZ, RZ, R16 ;  /* 0x000000ffff0e7224 */ /* 0x000fe400078e0010 */
[----:B------:R-:W-:Y:S02]  /*0830*/  IMAD.MOV.U32 R15, RZ, RZ, R17 ;  /* 0x000000ffff0f7224 */ /* 0x000fe400078e0011 */
[----:B------:R-:W-:Y:S02]  /*0840*/  IMAD.MOV.U32 R18, RZ, RZ, R4 ;  /* 0x000000ffff127224 */ /* 0x000fe400078e0004 */
[----:B------:R-:W-:-:S07]  /*0850*/  IMAD.MOV.U32 R21, RZ, RZ, R7 ;  /* 0x000000ffff157224 */ /* 0x000fce00078e0007 */
[----:B------:R-:W-:Y:S05]  /*0860*/  CALL.REL.NOINC `($__internal_4_$__cuda_sm20_dsqrt_rn_f64_mediumpath_v1) ;  /* 0x0000004400987944 */ /* 0x000fea0003c00000 */
[----:B------:R-:W-:Y:S02]  /*0870*/  IMAD.MOV.U32 R10, RZ, RZ, R14 ;  /* 0x000000ffff0a7224 */ /* 0x000fe400078e000e */
[----:B------:R-:W-:-:S07]  /*0880*/  IMAD.MOV.U32 R11, RZ, RZ, R15 ;  /* 0x000000ffff0b7224 */ /* 0x000fce00078e000f */
.L_x_106:
[----:B------:R-:W-:Y:S05]  /*0890*/  BSYNC.RECONVERGENT B0 ;  /* 0x0000000000007941 */ /* 0x000fea0003800200 */
.L_x_105:
[----:B------:R-:W-:Y:S01]  /*08a0*/  UMOV UR12, 0xb22d0e56 ;  /* 0xb22d0e56000c7882 */ /* 0x000fe20000000000 */
[----:B------:R-:W-:Y:S01]  /*08b0*/  UMOV UR13, 0x3fdfef9d ;  /* 0x3fdfef9d000d7882 */ /* 0x000fe20000000000 */
[----:B------:R-:W0:Y:S01]  /*08c0*/  LDCU UR21, c[0x0][0x39c] ;  /* 0x00007380ff1577ac */ /* 0x000e220008000800 */
[----:B------:R-:W-:Y:S01]  /*08d0*/  DADD R10, R10, UR12 ;  /* 0x0000000c0a0a7e29 */ /* 0x000fe20008000000 */
[----:B------:R-:W-:Y:S01]  /*08e0*/  CS2R R14, SRZ ;  /* 0x00000000000e7805 */ /* 0x000fe2000001ff00 */
[----:B------:R-:W-:-:S08]  /*08f0*/  UISETP.NE.AND UP0, UPT, UR24, URZ, UPT ;  /* 0x000000ff1800728c */ /* 0x000fd0000bf05270 */
[----:B------:R-:W1:Y:S01]  /*0900*/  F2I.F64.TRUNC R10, R10 ;  /* 0x0000000a000a7311 */ /* 0x000e62000030d100 */
[----:B0-----:R-:W-:Y:S01]  /*0910*/  UMOV UR11, UR21 ;  /* 0x00000015000b7c82 */ /* 0x001fe20008000000 */
[----:B-1----:R-:W-:-:S05]  /*0920*/  IMAD R2, R10, R10, R10 ;  /* 0x0000000a0a027224 */ /* 0x002fca00078e020a */
[----:B------:R-:W-:-:S04]  /*0930*/  LEA.HI R2, R2, R2, RZ, 0x1 ;  /* 0x0000000202027211 */ /* 0x000fc800078f08ff */
[----:B------:R-:W-:Y:S01]  /*0940*/  SHF.R.S32.HI R4, RZ, 0x1, R2 ;  /* 0x00000001ff047819 */ /* 0x000fe20000011402 */
[----:B------:R-:W-:-:S03]  /*0950*/  VIADD R2, R10, 0x1 ;  /* 0x000000010a027836 */ /* 0x000fc60000000000 */
[----:B------:R-:W-:-:S04]  /*0960*/  ISETP.GT.AND P0, PT, R3, R4, PT ;  /* 0x000000040300720c */ /* 0x000fc80003f04270 */
[----:B------:R-:W-:-:S04]  /*0970*/  SEL R5, R10, RZ, !P0 ;  /* 0x000000ff0a057207 */ /* 0x000fc80004000000 */
[----:B------:R-:W-:-:S05]  /*0980*/  IADD3 R5, PT, PT, R5, R3, -R4 ;  /* 0x0000000305057210 */ /* 0x000fca0007ffe804 */
[----:B------:R-:W-:Y:S01]  /*0990*/  @!P0 IMAD.MOV R2, RZ, RZ, R10 ;  /* 0x000000ffff028224 */ /* 0x000fe200078e020a */
[----:B------:R-:W-:Y:S06]  /*09a0*/  BRA.U !UP1, `(.L_x_107) ;  /* 0x0000000509f87547 */ /* 0x000fec000b800000 */
[----:B------:R-:W0:Y:S01]  /*09b0*/  LDCU UR14, c[0x0][0x39c] ;  /* 0x00007380ff0e77ac */ /* 0x000e220008000800 */
[----:B------:R-:W-:Y:S01]  /*09c0*/  CS2R R14, SRZ ;  /* 0x00000000000e7805 */ /* 0x000fe2000001ff00 */
[----:B------:R-:W1:Y:S01]  /*09d0*/  LDCU UR27, c[0x0][0x388] ;  /* 0x00007100ff1b77ac */ /* 0x000e620008000800 */
[----:B------:R-:W-:Y:S01]  /*09e0*/  UMOV UR15, UR10 ;  /* 0x0000000a000f7c82 */ /* 0x000fe20008000000 */
[----:B------:R-:W2:Y:S01]  /*09f0*/  LDCU.64 UR28, c[0x0][0x380] ;  /* 0x00007000ff1c77ac */ /* 0x000ea20008000a00 */
[----:B------:R-:W-:Y:S01]  /*0a00*/  UMOV UR16, UR9 ;  /* 0x0000000900107c82 */ /* 0x000fe20008000000 */
[----:B------:R-:W-:Y:S01]  /*0a10*/  UMOV UR17, UR8 ;  /* 0x0000000800117c82 */ /* 0x000fe20008000000 */
[----:B------:R-:W-:Y:S01]  /*0a20*/  UMOV UR18, UR7 ;  /* 0x0000000700127c82 */ /* 0x000fe20008000000 */
[----:B------:R-:W-:Y:S01]  /*0a30*/  UMOV UR19, UR6 ;  /* 0x0000000600137c82 */ /* 0x000fe20008000000 */
[----:B------:R-:W-:Y:S01]  /*0a40*/  UMOV UR20, UR5 ;  /* 0x0000000500147c82 */ /* 0x000fe20008000000 */
[----:B0-----:R-:W-:-:S02]  /*0a50*/  UIADD3 UR11, UPT, UPT, UR14, 0x4, URZ ;  /* 0x000000040e0b7890 */ /* 0x001fc4000fffe0ff */
[----:B------:R-:W-:Y:S02]  /*0a60*/  UIADD3 UR12, UPT, UPT, UR14, 0x5, URZ ;  /* 0x000000050e0c7890 */ /* 0x000fe4000fffe0ff */
[----:B-1----:R-:W-:Y:S02]  /*0a70*/  UIMAD UR13, UR11, UR27, URZ ;  /* 0x0000001b0b0d72a4 */ /* 0x002fe4000f8e02ff */
[----:B------:R-:W-:Y:S02]  /*0a80*/  UIMAD UR14, UR14, UR27, URZ ;  /* 0x0000001b0e0e72a4 */ /* 0x000fe4000f8e02ff */
[----:B------:R-:W-:Y:S01]  /*0a90*/  UIMAD UR12, UR12, UR27, URZ ;  /* 0x0000001b0c0c72a4 */ /* 0x000fe2000f8e02ff */
[----:B--2---:R-:W-:-:S11]  /*0aa0*/  UMOV UR11, UR21 ;  /* 0x00000015000b7c82 */ /* 0x004fd60008000000 */
.L_x_108:
[----:B------:R-:W-:Y:S01]  /*0ab0*/  USHF.R.S32.HI UR21, URZ, 0x1f, UR16 ;  /* 0x0000001fff157899 */ /* 0x000fe20008011410 */
[----:B------:R-:W-:Y:S01]  /*0ac0*/  SHF.R.S32.HI R24, RZ, 0x1f, R2 ;  /* 0x0000001fff187819 */ /* 0x000fe20000011402 */
[----:B------:R-:W-:Y:S01]  /*0ad0*/  USHF.R.S32.HI UR26, URZ, 0x1f, UR14 ;  /* 0x0000001fff1a7899 */ /* 0x000fe2000801140e */
[----:B------:R-:W-:Y:S02]  /*0ae0*/  IADD3 R12, P2, PT, R2, UR16, RZ ;  /* 0x00000010020c7c10 */ /* 0x000fe4000ff5e0ff */
[----:B------:R-:W-:Y:S02]  /*0af0*/  SHF.R.S32.HI R4, RZ, 0x1f, R5 ;  /* 0x0000001fff047819 */ /* 0x000fe40000011405 */
[----:B------:R-:W-:Y:S02]  /*0b00*/  IADD3 R10, P3, PT, R5, UR16, RZ ;  /* 0x00000010050a7c10 */ /* 0x000fe4000ff7e0ff */
[----:B------:R-:W-:Y:S02]  /*0b10*/  IADD3.X R13, PT, PT, R24, UR21, RZ, P2, !PT ;  /* 0x00000015180d7c10 */ /* 0x000fe400097fe4ff */
[----:B------:R-:W-:Y:S01]  /*0b20*/  IADD3.X R11, PT, PT, R4, UR21, RZ, P3, !PT ;  /* 0x00000015040b7c10 */ /* 0x000fe20009ffe4ff */
[----:B------:R-:W-:Y:S01]  /*0b30*/  USHF.R.S32.HI UR21, URZ, 0x1f, UR20 ;  /* 0x0000001fff157899 */ /* 0x000fe20008011414 */
[----:B------:R-:W-:-:S02]  /*0b40*/  LEA R22, P2, R12, UR28, 0x3 ;  /* 0x0000001c0c167c11 */ /* 0x000fc4000f8418ff */
[----:B------:R-:W-:Y:S02]  /*0b50*/  LEA R16, P3, R10, UR28, 0x3 ;  /* 0x0000001c0a107c11 */ /* 0x000fe4000f8618ff */
[----:B------:R-:W-:Y:S02]  /*0b60*/  IADD3 R8, P0, PT, R2, UR14, RZ ;  /* 0x0000000e02087c10 */ /* 0x000fe4000ff1e0ff */
[----:B------:R-:W-:Y:S02]  /*0b70*/  IADD3 R6, P1, PT, R5, UR14, RZ ;  /* 0x0000000e05067c10 */ /* 0x000fe4000ff3e0ff */
[----:B------:R-:W-:Y:S02]  /*0b80*/  LEA.HI.X R23, R12, UR29, R13, 0x3, P2 ;  /* 0x0000001d0c177c11 */ /* 0x000fe400090f1c0d */
[----:B------:R-:W-:Y:S02]  /*0b90*/  LEA.HI.X R17, R10, UR29, R11, 0x3, P3 ;  /* 0x0000001d0a117c11 */ /* 0x000fe400098f1c0b */
[----:B------:R-:W-:-:S02]  /*0ba0*/  IADD3.X R9, PT, PT, R24, UR26, RZ, P0, !PT ;  /* 0x0000001a18097c10 */ /* 0x000fc400087fe4ff */
[----:B------:R-:W-:Y:S01]  /*0bb0*/  IADD3.X R7, PT, PT, R4, UR26, RZ, P1, !PT ;  /* 0x0000001a04077c10 */ /* 0x000fe20008ffe4ff */
[----:B------:R-:W2:Y:S01]  /*0bc0*/  LDG.E.64 R22, desc[UR22][R22.64+-0x8] ;  /* 0xfffff81616167981 */ /* 0x000ea2000c1e1b00 */
[----:B------:R-:W-:Y:S02]  /*0bd0*/  LEA R18, P0, R8, UR28, 0x3 ;  /* 0x0000001c08127c11 */ /* 0x000fe4000f8018ff */
[----:B------:R-:W-:Y:S01]  /*0be0*/  LEA R20, P1, R6, UR28, 0x3 ;  /* 0x0000001c06147c11 */ /* 0x000fe2000f8218ff */
[----:B------:R-:W2:Y:S01]  /*0bf0*/  LDG.E.64 R16, desc[UR22][R16.64+-0x8] ;  /* 0xfffff81610107981 */ /* 0x000ea2000c1e1b00 */
[----:B------:R-:W-:Y:S02]  /*0c00*/  LEA.HI.X R19, R8, UR29, R9, 0x3, P0 ;  /* 0x0000001d08137c11 */ /* 0x000fe400080f1c09 */
[----:B------:R-:W-:Y:S02]  /*0c10*/  LEA.HI.X R21, R6, UR29, R7, 0x3, P1 ;  /* 0x0000001d06157c11 */ /* 0x000fe400088f1c07 */
[----:B------:R-:W-:-:S02]  /*0c20*/  IADD3 R6, P0, PT, R2, UR20, RZ ;  /* 0x0000001402067c10 */ /* 0x000fc4000ff1e0ff */
[----:B------:R-:W-:Y:S01]  /*0c30*/  IADD3 R7, P1, PT, R5, UR20, RZ ;  /* 0x0000001405077c10 */ /* 0x000fe2000ff3e0ff */
[----:B------:R-:W3:Y:S01]  /*0c40*/  LDG.E.64 R18, desc[UR22][R18.64+-0x8] ;  /* 0xfffff81612127981 */ /* 0x000ee2000c1e1b00 */
[----:B------:R-:W-:Y:S02]  /*0c50*/  IADD3.X R9, PT, PT, R24, UR21, RZ, P0, !PT ;  /* 0x0000001518097c10 */ /* 0x000fe400087fe4ff */
[----:B------:R-:W-:Y:S01]  /*0c60*/  IADD3.X R8, PT, PT, R4, UR21, RZ, P1, !PT ;  /* 0x0000001504087c10 */ /* 0x000fe20008ffe4ff */
[----:B------:R-:W3:Y:S01]  /*0c70*/  LDG.E.64 R20, desc[UR22][R20.64+-0x8] ;  /* 0xfffff81614147981 */ /* 0x000ee2000c1e1b00 */
[C---:B------:R-:W-:Y:S02]  /*0c80*/  LEA R10, P0, R6.reuse, UR28, 0x3 ;  /* 0x0000001c060a7c11 */ /* 0x040fe4000f8018ff */
[----:B------:R-:W-:Y:S01]  /*0c90*/  LEA R12, P1, R7, UR28, 0x3 ;  /* 0x0000001c070c7c11 */ /* 0x000fe2000f8218ff */
[----:B------:R-:W-:Y:S01]  /*0ca0*/  USHF.R.S32.HI UR21, URZ, 0x1f, UR19 ;  /* 0x0000001fff157899 */ /* 0x000fe20008011413 */
[----:B------:R-:W-:-:S02]  /*0cb0*/  LEA.HI.X R11, R6, UR29, R9, 0x3, P0 ;  /* 0x0000001d060b7c11 */ /* 0x000fc400080f1c09 */
[----:B------:R-:W-:Y:S02]  /*0cc0*/  LEA.HI.X R13, R7, UR29, R8, 0x3, P1 ;  /* 0x0000001d070d7c11 */ /* 0x000fe400088f1c08 */
[----:B------:R-:W-:Y:S02]  /*0cd0*/  IADD3 R7, P0, PT, R2, UR19, RZ ;  /* 0x0000001302077c10 */ /* 0x000fe4000ff1e0ff */
[----:B------:R-:W-:Y:S01]  /*0ce0*/  IADD3 R9, P1, PT, R5, UR19, RZ ;  /* 0x0000001305097c10 */ /* 0x000fe2000ff3e0ff */
[----:B------:R-:W4:Y:S01]  /*0cf0*/  LDG.E.64 R10, desc[UR22][R10.64+-0x8] ;  /* 0xfffff8160a0a7981 */ /* 0x000f22000c1e1b00 */
[----:B------:R-:W-:Y:S02]  /*0d00*/  IADD3.X R28, PT, PT, R24, UR21, RZ, P0, !PT ;  /* 0x00000015181c7c10 */ /* 0x000fe400087fe4ff */
[----:B------:R-:W-:Y:S01]  /*0d10*/  IADD3.X R26, PT, PT, R4, UR21, RZ, P1, !PT ;  /* 0x00000015041a7c10 */ /* 0x000fe20008ffe4ff */
[----:B------:R-:W4:Y:S01]  /*0d20*/  LDG.E.64 R12, desc[UR22][R12.64+-0x8] ;  /* 0xfffff8160c0c7981 */ /* 0x000f22000c1e1b00 */
[----:B------:R-:W-:-:S02]  /*0d30*/  LEA R6, P0, R7, UR28, 0x3 ;  /* 0x0000001c07067c11 */ /* 0x000fc4000f8018ff */
[----:B------:R-:W-:Y:S02]  /*0d40*/  LEA R8, P1, R9, UR28, 0x3 ;  /* 0x0000001c09087c11 */ /* 0x000fe4000f8218ff */
[----:B------:R-:W-:Y:S02]  /*0d50*/  LEA.HI.X R7, R7, UR29, R28, 0x3, P0 ;  /* 0x0000001d07077c11 */ /* 0x000fe400080f1c1c */
[----:B------:R-:W-:-:S04]  /*0d60*/  LEA.HI.X R9, R9, UR29, R26, 0x3, P1 ;  /* 0x0000001d09097c11 */ /* 0x000fc800088f1c1a */
[----:B------:R-:W5:Y:S04]  /*0d70*/  LDG.E.64 R6, desc[UR22][R6.64+-0x8] ;  /* 0xfffff81606067981 */ /* 0x000f68000c1e1b00 */
[----:B------:R-:W5:Y:S01]  /*0d80*/  LDG.E.64 R8, desc[UR22][R8.64+-0x8] ;  /* 0xfffff81608087981 */ /* 0x000f62000c1e1b00 */
[----:B------:R-:W-:Y:S02]  /*0d90*/  USHF.R.S32.HI UR21, URZ, 0x1f, UR18 ;  /* 0x0000001fff157899 */ /* 0x000fe40008011412 */
[----:B------:R-:W-:Y:S01]  /*0da0*/  USHF.R.S32.HI UR26, URZ, 0x1f, UR12 ;  /* 0x0000001fff1a7899 */ /* 0x000fe2000801140c */
[----:B--2---:R-:W-:Y:S01]  /*0db0*/  DFMA R16, R22, R16, R14 ;  /* 0x000000101610722b */ /* 0x004fe2000000000e */
[----:B------:R-:W-:Y:S02]  /*0dc0*/  IADD3 R15, P1, PT, R5, UR18, RZ ;  /* 0x00000012050f7c10 */ /* 0x000fe4000ff3e0ff */
[----:B------:R-:W-:-:S02]  /*0dd0*/  IADD3 R14, P0, PT, R2, UR18, RZ ;  /* 0x00000012020e7c10 */ /* 0x000fc4000ff1e0ff */
[----:B------:R-:W-:-:S03]  /*0de0*/  IADD3.X R22, PT, PT, R4, UR21, RZ, P1, !PT ;  /* 0x0000001504167c10 */ /* 0x000fc60008ffe4ff */
[----:B---3--:R-:W-:Y:S01]  /*0df0*/  DFMA R20, R18, R20, R16 ;  /* 0x000000141214722b */ /* 0x008fe20000000010 */
[----:B------:R-:W-:Y:S02]  /*0e00*/  IADD3.X R17, PT, PT, R24, UR21, RZ, P0, !PT ;  /* 0x0000001518117c10 */ /* 0x000fe400087fe4ff */
[C---:B------:R-:W-:Y:S02]  /*0e10*/  LEA R18, P1, R15.reuse, UR28, 0x3 ;  /* 0x0000001c0f127c11 */ /* 0x040fe4000f8218ff */
[C---:B------:R-:W-:Y:S01]  /*0e20*/  LEA R16, P0, R14.reuse, UR28, 0x3 ;  /* 0x0000001c0e107c11 */ /* 0x040fe2000f8018ff */
[----:B------:R-:W-:Y:S01]  /*0e30*/  USHF.R.S32.HI UR21, URZ, 0x1f, UR13 ;  /* 0x0000001fff157899 */ /* 0x000fe2000801140d */
[----:B------:R-:W-:Y:S02]  /*0e40*/  LEA.HI.X R19, R15, UR29, R22, 0x3, P1 ;  /* 0x0000001d0f137c11 */ /* 0x000fe400088f1c16 */
[----:B------:R-:W-:Y:S02]  /*0e50*/  LEA.HI.X R17, R14, UR29, R17, 0x3, P0 ;  /* 0x0000001d0e117c11 */ /* 0x000fe400080f1c11 */
[----:B------:R-:W-:-:S02]  /*0e60*/  IADD3 R15, P2, PT, R5, UR13, RZ ;  /* 0x0000000d050f7c10 */ /* 0x000fc4000ff5e0ff */
[----:B------:R-:W2:Y:S01]  /*0e70*/  LDG.E.64 R18, desc[UR22][R18.64+-0x8] ;  /* 0xfffff81612127981 */ /* 0x000ea2000c1e1b00 */
[----:B----4-:R-:W-:Y:S01]  /*0e80*/  DFMA R10, R10, R12, R20 ;  /* 0x0000000c0a0a722b */ /* 0x010fe20000000014 */
[C---:B------:R-:W-:Y:S02]  /*0e90*/  IADD3 R21, P1, PT, R2.reuse, UR13, RZ ;  /* 0x0000000d02157c10 */ /* 0x040fe4000ff3e0ff */
[----:B------:R-:W2:Y:S01]  /*0ea0*/  LDG.E.64 R16, desc[UR22][R16.64+-0x8] ;  /* 0xfffff81610107981 */ /* 0x000ea2000c1e1b00 */
[----:B------:R-:W-:Y:S02]  /*0eb0*/  IADD3 R13, P0, PT, R2, UR12, RZ ;  /* 0x0000000c020d7c10 */ /* 0x000fe4000ff1e0ff */
[----:B------:R-:W-:Y:S02]  /*0ec0*/  IADD3.X R28, PT, PT, R24, UR21, RZ, P1, !PT ;  /* 0x00000015181c7c10 */ /* 0x000fe40008ffe4ff */
[----:B------:R-:W-:Y:S02]  /*0ed0*/  LEA R22, P1, R21, UR28, 0x3 ;  /* 0x0000001c15167c11 */ /* 0x000fe4000f8218ff */
[----:B------:R-:W-:-:S02]  /*0ee0*/  IADD3.X R26, PT, PT, R4, UR21, RZ, P2, !PT ;  /* 0x00000015041a7c10 */ /* 0x000fc400097fe4ff */
[----:B------:R-:W-:Y:S02]  /*0ef0*/  IADD3.X R14, PT, PT, R24, UR26, RZ, P0, !PT ;  /* 0x0000001a180e7c10 */ /* 0x000fe400087fe4ff */
[----:B------:R-:W-:Y:S02]  /*0f00*/  LEA R20, P2, R15, UR28, 0x3 ;  /* 0x0000001c0f147c11 */ /* 0x000fe4000f8418ff */
[----:B------:R-:W-:Y:S02]  /*0f10*/  LEA R12, P0, R13, UR28, 0x3 ;  /* 0x0000001c0d0c7c11 */ /* 0x000fe4000f8018ff */
[----:B------:R-:W-:Y:S02]  /*0f20*/  LEA.HI.X R23, R21, UR29, R28, 0x3, P1 ;  /* 0x0000001d15177c11 */ /* 0x000fe400088f1c1c */
[----:B------:R-:W-:Y:S02]  /*0f30*/  LEA.HI.X R21, R15, UR29, R26, 0x3, P2 ;  /* 0x0000001d0f157c11 */ /* 0x000fe400090f1c1a */
[----:B------:R-:W-:Y:S01]  /*0f40*/  LEA.HI.X R13, R13, UR29, R14, 0x3, P0 ;  /* 0x0000001d0d0d7c11 */ /* 0x000fe200080f1c0e */
[----:B-----5:R-:W-:Y:S01]  /*0f50*/  DFMA R14, R6, R8, R10 ;  /* 0x00000008060e722b */ /* 0x020fe2000000000a */
[----:B------:R-:W-:Y:S01]  /*0f60*/  USHF.R.S32.HI UR21, URZ, 0x1f, UR17 ;  /* 0x0000001fff157899 */ /* 0x000fe20008011411 */
[----:B------:R-:W-:Y:S01]  /*0f70*/  IADD3 R9, P1, PT, R5, UR12, RZ ;  /* 0x0000000c05097c10 */ /* 0x000fe2000ff3e0ff */
[----:B------:R-:W3:Y:S01]  /*0f80*/  LDG.E.64 R22, desc[UR22][R22.64+-0x8] ;  /* 0xfffff81616167981 */ /* 0x000ee2000c1e1b00 */
[----:B------:R-:W-:-:S02]  /*0f90*/  IADD3 R7, P2, PT, R2, UR17, RZ ;  /* 0x0000001102077c10 */ /* 0x000fc4000ff5e0ff */
[----:B------:R-:W-:Y:S01]  /*0fa0*/  IADD3.X R26, PT, PT, R4, UR26, RZ, P1, !PT ;  /* 0x0000001a041a7c10 */ /* 0x000fe20008ffe4ff */
[----:B------:R-:W3:Y:S01]  /*0fb0*/  LDG.E.64 R20, desc[UR22][R20.64+-0x8] ;  /* 0xfffff81614147981 */ /* 0x000ee2000c1e1b00 */
[----:B------:R-:W-:Y:S02]  /*0fc0*/  LEA R10, P1, R9, UR28, 0x3 ;  /* 0x0000001c090a7c11 */ /* 0x000fe4000f8218ff */
[----:B------:R-:W-:Y:S01]  /*0fd0*/  IADD3.X R24, PT, PT, R24, UR21, RZ, P2, !PT ;  /* 0x0000001518187c10 */ /* 0x000fe200097fe4ff */
[----:B------:R-:W4:Y:S01]  /*0fe0*/  LDG.E.64 R12, desc[UR22][R12.64+-0x8] ;  /* 0xfffff8160c0c7981 */ /* 0x000f22000c1e1b00 */
[----:B------:R-:W-:Y:S02]  /*0ff0*/  LEA R8, P2, R7, UR28, 0x3 ;  /* 0x0000001c07087c11 */ /* 0x000fe4000f8418ff */
[----:B------:R-:W-:Y:S02]  /*1000*/  IADD3 R6, P0, PT, R5, UR17, RZ ;  /* 0x0000001105067c10 */ /* 0x000fe4000ff1e0ff */
[----:B------:R-:W-:-:S02]  /*1010*/  LEA.HI.X R11, R9, UR29, R26, 0x3, P1 ;  /* 0x0000001d090b7c11 */ /* 0x000fc400088f1c1a */
[----:B------:R-:W-:Y:S02]  /*1020*/  LEA.HI.X R9, R7, UR29, R24, 0x3, P2 ;  /* 0x0000001d07097c11 */ /* 0x000fe400090f1c18 */
[----:B------:R-:W-:Y:S02]  /*1030*/  IADD3.X R7, PT, PT, R4, UR21, RZ, P0, !PT ;  /* 0x0000001504077c10 */ /* 0x000fe400087fe4ff */
[C---:B------:R-:W-:Y:S01]  /*1040*/  LEA R24, P0, R6.reuse, UR28, 0x3 ;  /* 0x0000001c06187c11 */ /* 0x040fe2000f8018ff */
[----:B------:R-:W4:Y:S03]  /*1050*/  LDG.E.64 R10, desc[UR22][R10.64+-0x8] ;  /* 0xfffff8160a0a7981 */ /* 0x000f26000c1e1b00 */
[----:B------:R-:W-:Y:S01]  /*1060*/  LEA.HI.X R25, R6, UR29, R7, 0x3, P0 ;  /* 0x0000001d06197c11 */ /* 0x000fe200080f1c07 */
[----:B------:R-:W5:Y:S05]  /*1070*/  LDG.E.64 R8, desc[UR22][R8.64+-0x8] ;  /* 0xfffff81608087981 */ /* 0x000f6a000c1e1b00 */
[----:B------:R-:W5:Y:S01]  /*1080*/  LDG.E.64 R24, desc[UR22][R24.64+-0x8] ;  /* 0xfffff81618187981 */ /* 0x000f62000c1e1b00 */
[----:B------:R-:W-:-:S04]  /*1090*/  UIADD3 UR15, UPT, UPT, UR15, 0x8, URZ ;  /* 0x000000080f0f7890 */ /* 0x000fc8000fffe0ff */
[----:B------:R-:W-:Y:S02]  /*10a0*/  UISETP.NE.AND UP1, UPT, UR15, URZ, UPT ;  /* 0x000000ff0f00728c */ /* 0x000fe4000bf25270 */
[----:B------:R-:W-:Y:S02]  /*10b0*/  UIADD3 UR11, UPT, UPT, UR11, 0x8, URZ ;  /* 0x000000080b0b7890 */ /* 0x000fe4000fffe0ff */
[----:B------:R-:W-:Y:S02]  /*10c0*/  ULEA UR20, UR27, UR20, 0x3 ;  /* 0x000000141b147291 */ /* 0x000fe4000f8e18ff */
[----:B------:R-:W-:Y:S02]  /*10d0*/  ULEA UR19, UR27, UR19, 0x3 ;  /* 0x000000131b137291 */ /* 0x000fe4000f8e18ff */
[----:B------:R-:W-:Y:S02]  /*10e0*/  ULEA UR18, UR27, UR18, 0x3 ;  /* 0x000000121b127291 */ /* 0x000fe4000f8e18ff */
[----:B------:R-:W-:-:S02]  /*10f0*/  ULEA UR13, UR27, UR13, 0x3 ;  /* 0x0000000d1b0d7291 */ /* 0x000fc4000f8e18ff */
[----:B------:R-:W-:Y:S02]  /*1100*/  ULEA UR12, UR27, UR12, 0x3 ;  /* 0x0000000c1b0c7291 */ /* 0x000fe4000f8e18ff */
[----:B------:R-:W-:Y:S02]  /*1110*/  ULEA UR17, UR27, UR17, 0x3 ;  /* 0x000000111b117291 */ /* 0x000fe4000f8e18ff */
[----:B------:R-:W-:Y:S02]  /*1120*/  ULEA UR14, UR27, UR14, 0x3 ;  /* 0x0000000e1b0e7291 */ /* 0x000fe4000f8e18ff */
[----:B------:R-:W-:Y:S01]  /*1130*/  ULEA UR16, UR27, UR16, 0x3 ;  /* 0x000000101b107291 */ /* 0x000fe2000f8e18ff */
[----:B--2---:R-:W-:-:S08]  /*1140*/  DFMA R14, R16, R18, R14 ;  /* 0x00000012100e722b */ /* 0x004fd0000000000e */
[----:B---3--:R-:W-:-:S08]  /*1150*/  DFMA R14, R22, R20, R14 ;  /* 0x00000014160e722b */ /* 0x008fd0000000000e */
[----:B----4-:R-:W-:-:S08]  /*1160*/  DFMA R14, R12, R10, R14 ;  /* 0x0000000a0c0e722b */ /* 0x010fd0000000000e */
[----:B-----5:R-:W-:Y:S01]  /*1170*/  DFMA R14, R8, R24, R14 ;  /* 0x00000018080e722b */ /* 0x020fe2000000000e */
[----:B------:R-:W-:Y:S10]  /*1180*/  BRA.U UP1, `(.L_x_108) ;  /* 0xfffffff901487547 */ /* 0x000ff4000b83ffff */
.L_x_107:
[----:B------:R-:W-:Y:S05]  /*1190*/  BRA.U !UP0, `(.L_x_109) ;  /* 0x0000000508cc7547 */ /* 0x000fea000b800000 */
[----:B------:R-:W-:Y:S02]  /*11a0*/  UIADD3 UR12, UPT, UPT, UR24, -0x1, URZ ;  /* 0xffffffff180c7890 */ /* 0x000fe4000fffe0ff */
[----:B------:R-:W-:Y:S02]  /*11b0*/  UISETP.NE.AND UP1, UPT, UR25, URZ, UPT ;  /* 0x000000ff1900728c */ /* 0x000fe4000bf25270 */
[----:B------:R-:W-:-:S09]  /*11c0*/  UISETP.GE.U32.AND UP0, UPT, UR12, 0x3, UPT ;  /* 0x000000030c00788c */ /* 0x000fd2000bf06070 */
[----:B------:R-:W-:Y:S05]  /*11d0*/  BRA.U !UP0, `(.L_x_110) ;  /* 0x0000000108e87547 */ /* 0x000fea000b800000 */
[----:B------:R-:W0:Y:S01]  /*11e0*/  LDCU UR13, c[0x0][0x388] ;  /* 0x00007100ff0d77ac */ /* 0x000e220008000800 */
[----:B------:R-:W-:Y:S02]  /*11f0*/  SHF.R.S32.HI R24, RZ, 0x1f, R2 ;  /* 0x0000001fff187819 */ /* 0x000fe40000011402 */
[----:B------:R-:W-:Y:S01]  /*1200*/  SHF.R.S32.HI R6, RZ, 0x1f, R5 ;  /* 0x0000001fff067819 */ /* 0x000fe20000011405 */
[----:B------:R-:W1:Y:S01]  /*1210*/  LDCU.64 UR18, c[0x0][0x380] ;  /* 0x00007000ff1277ac */ /* 0x000e620008000a00 */
[----:B------:R-:W-:-:S04]  /*1220*/  UIADD3 UR12, UPT, UPT, UR11, -0x1, URZ ;  /* 0xffffffff0b0c7890 */ /* 0x000fc8000fffe0ff */
[----:B0-----:R-:W-:Y:S02]  /*1230*/  UIMAD UR12, UR12, UR13, URZ ;  /* 0x0000000d0c0c72a4 */ /* 0x001fe4000f8e02ff */
[----:B------:R-:W-:Y:S02]  /*1240*/  UIMAD UR14, UR11, UR13, URZ ;  /* 0x0000000d0b0e72a4 */ /* 0x000fe4000f8e02ff */
[----:B------:R-:W-:Y:S02]  /*1250*/  USHF.R.S32.HI UR16, URZ, 0x1f, UR12 ;  /* 0x0000001fff107899 */ /* 0x000fe4000801140c */
[----:B------:R-:W-:Y:S01]  /*1260*/  IADD3 R4, P0, PT, R2, UR12, RZ ;  /* 0x0000000c02047c10 */ /* 0x000fe2000ff1e0ff */
[----:B------:R-:W-:Y:S02]  /*1270*/  USHF.R.S32.HI UR17, URZ, 0x1f, UR14 ;  /* 0x0000001fff117899 */ /* 0x000fe4000801140e */
[----:B------:R-:W-:Y:S01]  /*1280*/  UIADD3 UR15, UPT, UPT, UR14, UR13, URZ ;  /* 0x0000000d0e0f7290 */ /* 0x000fe2000fffe0ff */
[----:B------:R-:W-:-:S02]  /*1290*/  IADD3.X R7, PT, PT, R24, UR16, RZ, P0, !PT ;  /* 0x0000001018077c10 */ /* 0x000fc400087fe4ff */
[----:B-1----:R-:W-:-:S04]  /*12a0*/  LEA R16, P0, R4, UR18, 0x3 ;  /* 0x0000001204107c11 */ /* 0x002fc8000f8018ff */
[----:B------:R-:W-:Y:S02]  /*12b0*/  LEA.HI.X R17, R4, UR19, R7, 0x3, P0 ;  /* 0x0000001304117c11 */ /* 0x000fe400080f1c07 */
[C---:B------:R-:W-:Y:S01]  /*12c0*/  IADD3 R4, P1, PT, R5.reuse, UR12, RZ ;  /* 0x0000000c05047c10 */ /* 0x040fe2000ff3e0ff */
[----:B------:R-:W-:Y:S01]  /*12d0*/  UIADD3 UR12, UPT, UPT, UR15, UR13, URZ ;  /* 0x0000000d0f0c7290 */ /* 0x000fe2000fffe0ff */
[----:B------:R-:W-:Y:S02]  /*12e0*/  IADD3 R7, P2, PT, R2, UR14, RZ ;  /* 0x0000000e02077c10 */ /* 0x000fe4000ff5e0ff */
[----:B------:R-:W-:Y:S01]  /*12f0*/  IADD3.X R9, PT, PT, R6, UR16, RZ, P1, !PT ;  /* 0x0000001006097c10 */ /* 0x000fe20008ffe4ff */
[----:B------:R-:W2:Y:S01]  /*1300*/  LDG.E.64 R16, desc[UR22][R16.64+-0x8] ;  /* 0xfffff81610107981 */ /* 0x000ea2000c1e1b00 */
[----:B------:R-:W-:Y:S01]  /*1310*/  LEA R18, P1, R4, UR18, 0x3 ;  /* 0x0000001204127c11 */ /* 0x000fe2000f8218ff */
[----:B------:R-:W-:Y:S01]  /*1320*/  USHF.R.S32.HI UR13, URZ, 0x1f, UR12 ;  /* 0x0000001fff0d7899 */ /* 0x000fe2000801140c */
[----:B------:R-:W-:Y:S01]  /*1330*/  IADD3 R8, P0, PT, R5, UR14, RZ ;  /* 0x0000000e05087c10 */ /* 0x000fe2000ff1e0ff */
[----:B------:R-:W-:Y:S01]  /*1340*/  USHF.R.S32.HI UR14, URZ, 0x1f, UR15 ;  /* 0x0000001fff0e7899 */ /* 0x000fe2000801140f */
[----:B------:R-:W-:-:S02]  /*1350*/  IADD3.X R10, PT, PT, R24, UR17, RZ, P2, !PT ;  /* 0x00000011180a7c10 */ /* 0x000fc400097fe4ff */
[C---:B------:R-:W-:Y:S02]  /*1360*/  LEA R22, P2, R7.reuse, UR18, 0x3 ;  /* 0x0000001207167c11 */ /* 0x040fe4000f8418ff */
[----:B------:R-:W-:Y:S02]  /*1370*/  LEA.HI.X R19, R4, UR19, R9, 0x3, P1 ;  /* 0x0000001304137c11 */ /* 0x000fe400088f1c09 */
[----:B------:R-:W-:Y:S02]  /*1380*/  IADD3 R4, P1, PT, R2, UR15, RZ ;  /* 0x0000000f02047c10 */ /* 0x000fe4000ff3e0ff */
[----:B------:R-:W-:Y:S02]  /*1390*/  LEA.HI.X R23, R7, UR19, R10, 0x3, P2 ;  /* 0x0000001307177c11 */ /* 0x000fe400090f1c0a */
[----:B------:R-:W-:Y:S01]  /*13a0*/  IADD3.X R11, PT, PT, R6, UR17, RZ, P0, !PT ;  /* 0x00000011060b7c10 */ /* 0x000fe200087fe4ff */
[----:B------:R-:W2:Y:S01]  /*13b0*/  LDG.E.64 R18, desc[UR22][R18.64+-0x8] ;  /* 0xfffff81612127981 */ /* 0x000ea2000c1e1b00 */
[----:B------:R-:W-:-:S02]  /*13c0*/  IADD3.X R7, PT, PT, R24, UR14, RZ, P1, !PT ;  /* 0x0000000e18077c10 */ /* 0x000fc40008ffe4ff */
[----:B------:R-:W-:Y:S01]  /*13d0*/  LEA R20, P0, R8, UR18, 0x3 ;  /* 0x0000001208147c11 */ /* 0x000fe2000f8018ff */
[----:B------:R-:W3:Y:S01]  /*13e0*/  LDG.E.64 R22, desc[UR22][R22.64+-0x8] ;  /* 0xfffff81616167981 */ /* 0x000ee2000c1e1b00 */
[----:B------:R-:W-:Y:S02]  /*13f0*/  LEA R12, P1, R4, UR18, 0x3 ;  /* 0x00000012040c7c11 */ /* 0x000fe4000f8218ff */
[----:B------:R-:W-:Y:S02]  /*1400*/  IADD3 R9, P2, PT, R5, UR15, RZ ;  /* 0x0000000f05097c10 */ /* 0x000fe4000ff5e0ff */
[----:B------:R-:W-:Y:S02]  /*1410*/  LEA.HI.X R21, R8, UR19, R11, 0x3, P0 ;  /* 0x0000001308157c11 */ /* 0x000fe400080f1c0b */
[----:B------:R-:W-:Y:S02]  /*1420*/  LEA.HI.X R13, R4, UR19, R7, 0x3, P1 ;  /* 0x00000013040d7c11 */ /* 0x000fe400088f1c07 */
        /* <DEDUP_REMOVED lines=16> */
[----:B------:R-:W-:Y:S01]  /*1530*/  UIADD3 UR11, UPT, UPT, UR11, 0x4, URZ ;  /* 0x000000040b0b7890 */ /* 0x000fe2000fffe0ff */
[----:B--2---:R-:W-:-:S08]  /*1540*/  DFMA R16, R16, R18, R14 ;  /* 0x000000121010722b */ /* 0x004fd0000000000e */
[----:B---3--:R-:W-:-:S08]  /*1550*/  DFMA R16, R22, R20, R16 ;  /* 0x000000141610722b */ /* 0x008fd00000000010 */
[----:B----4-:R-:W-:-:S08]  /*1560*/  DFMA R16, R12, R10, R16 ;  /* 0x0000000a0c10722b */ /* 0x010fd00000000010 */
[----:B-----5:R-:W-:-:S11]  /*1570*/  DFMA R14, R8, R6, R16 ;  /* 0x00000006080e722b */ /* 0x020fd60000000010 */
.L_x_110:
[----:B------:R-:W-:Y:S05]  /*1580*/  BRA.U !UP1, `(.L_x_109) ;  /* 0x0000000109d07547 */ /* 0x000fea000b800000 */
[----:B------:R-:W-:Y:S02]  /*1590*/  UISETP.NE.AND UP0, UPT, UR25, 0x1, UPT ;  /* 0x000000011900788c */ /* 0x000fe4000bf05270 */
[----:B------:R-:W-:-:S07]  /*15a0*/  ULOP3.LUT UP1, URZ, UR4, 0x1, URZ, 0xc0, !UPT ;  /* 0x0000000104ff7892 */ /* 0x000fce000f82c0ff */
        /* <DEDUP_REMOVED lines=9> */
[----:B------:R-:W-:Y:S01]  /*1640*/  USHF.R.S32.HI UR15, URZ, 0x1f, UR13 ;  /* 0x0000001fff0f7899 */ /* 0x000fe2000801140d */
[C---:B------:R-:W-:Y:S02]  /*1650*/  IADD3 R7, P0, PT, R2.reuse, UR12, RZ ;  /* 0x0000000c02077c10 */ /* 0x040fe4000ff1e0ff */
[----:B------:R-:W-:Y:S02]  /*1660*/  IADD3 R16, P2, PT, R2, UR13, RZ ;  /* 0x0000000d02107c10 */ /* 0x000fe4000ff5e0ff */
[----:B------:R-:W-:-:S02]  /*1670*/  IADD3 R9, P1, PT, R5, UR12, RZ ;  /* 0x0000000c05097c10 */ /* 0x000fc4000ff3e0ff */
[C---:B------:R-:W-:Y:S02]  /*1680*/  IADD3.X R12, PT, PT, R4.reuse, UR14, RZ, P0, !PT ;  /* 0x0000000e040c7c10 */ /* 0x040fe400087fe4ff */
[----:B------:R-:W-:Y:S02]  /*1690*/  IADD3.X R17, PT, PT, R4, UR15, RZ, P2, !PT ;  /* 0x0000000f04117c10 */ /* 0x000fe400097fe4ff */
[----:B------:R-:W-:Y:S02]  /*16a0*/  IADD3.X R4, PT, PT, R13, UR14, RZ, P1, !PT ;  /* 0x0000000e0d047c10 */ /* 0x000fe40008ffe4ff */
[----:B-1----:R-:W-:Y:S02]  /*16b0*/  LEA R10, P0, R7, UR16, 0x3 ;  /* 0x00000010070a7c11 */ /* 0x002fe4000f8018ff */
[----:B------:R-:W-:Y:S02]  /*16c0*/  LEA R8, P1, R9, UR16, 0x3 ;  /* 0x0000001009087c11 */ /* 0x000fe4000f8218ff */
[----:B------:R-:W-:-:S02]  /*16d0*/  IADD3 R18, P3, PT, R5, UR13, RZ ;  /* 0x0000000d05127c10 */ /* 0x000fc4000ff7e0ff */
[----:B------:R-:W-:Y:S02]  /*16e0*/  LEA.HI.X R11, R7, UR17, R12, 0x3, P0 ;  /* 0x00000011070b7c11 */ /* 0x000fe400080f1c0c */
[----:B------:R-:W-:Y:S02]  /*16f0*/  LEA.HI.X R9, R9, UR17, R4, 0x3, P1 ;  /* 0x0000001109097c11 */ /* 0x000fe400088f1c04 */
[----:B------:R-:W-:Y:S02]  /*1700*/  LEA R6, P2, R16, UR16, 0x3 ;  /* 0x0000001010067c11 */ /* 0x000fe4000f8418ff */
[----:B------:R-:W-:Y:S01]  /*1710*/  IADD3.X R13, PT, PT, R13, UR15, RZ, P3, !PT ;  /* 0x0000000f0d0d7c10 */ /* 0x000fe20009ffe4ff */
[----:B------:R-:W2:Y:S01]  /*1720*/  LDG.E.64 R10, desc[UR22][R10.64+-0x8] ;  /* 0xfffff8160a0a7981 */ /* 0x000ea2000c1e1b00 */
[----:B------:R-:W-:Y:S02]  /*1730*/  LEA R12, P0, R18, UR16, 0x3 ;  /* 0x00000010120c7c11 */ /* 0x000fe4000f8018ff */
[----:B------:R-:W-:Y:S01]  /*1740*/  LEA.HI.X R7, R16, UR17, R17, 0x3, P2 ;  /* 0x0000001110077c11 */ /* 0x000fe200090f1c11 */
[----:B------:R-:W2:Y:S01]  /*1750*/  LDG.E.64 R8, desc[UR22][R8.64+-0x8] ;  /* 0xfffff81608087981 */ /* 0x000ea2000c1e1b00 */
[----:B------:R-:W-:-:S04]  /*1760*/  LEA.HI.X R13, R18, UR17, R13, 0x3, P0 ;  /* 0x00000011120d7c11 */ /* 0x000fc800080f1c0d */
[----:B------:R-:W3:Y:S04]  /*1770*/  LDG.E.64 R6, desc[UR22][R6.64+-0x8] ;  /* 0xfffff81606067981 */ /* 0x000ee8000c1e1b00 */
[----:B------:R-:W3:Y:S01]  /*1780*/  LDG.E.64 R12, desc[UR22][R12.64+-0x8] ;  /* 0xfffff8160c0c7981 */ /* 0x000ee2000c1e1b00 */
[----:B------:R-:W-:Y:S01]  /*1790*/  UIADD3 UR11, UPT, UPT, UR11, 0x2, URZ ;  /* 0x000000020b0b7890 */ /* 0x000fe2000fffe0ff */
[----:B--2---:R-:W-:-:S08]  /*17a0*/  DFMA R14, R10, R8, R14 ;  /* 0x000000080a0e722b */ /* 0x004fd0000000000e */
[----:B---3--:R-:W-:-:S11]  /*17b0*/  DFMA R14, R6, R12, R14 ;  /* 0x0000000c060e722b */ /* 0x008fd6000000000e */
.L_x_111:
[----:B------:R-:W-:Y:S05]  /*17c0*/  BRA.U !UP1, `(.L_x_109) ;  /* 0x0000000109407547 */ /* 0x000fea000b800000 */
[----:B------:R-:W0:Y:S01]  /*17d0*/  LDCU UR12, c[0x0][0x388] ;  /* 0x00007100ff0c77ac */ /* 0x000e220008000800 */
[----:B------:R-:W1:Y:S01]  /*17e0*/  LDCU.64 UR14, c[0x0][0x380] ;  /* 0x00007000ff0e77ac */ /* 0x000e620008000a00 */
[----:B------:R-:W-:-:S04]  /*17f0*/  UIADD3 UR11, UPT, UPT, UR11, -0x1, URZ ;  /* 0xffffffff0b0b7890 */ /* 0x000fc8000fffe0ff */
[----:B0-----:R-:W-:-:S04]  /*1800*/  UIMAD UR11, UR11, UR12, URZ ;  /* 0x0000000c0b0b72a4 */ /* 0x001fc8000f8e02ff */
[----:B------:R-:W-:Y:S02]  /*1810*/  USHF.R.S32.HI UR12, URZ, 0x1f, UR11 ;  /* 0x0000001fff0c7899 */ /* 0x000fe4000801140b */
[C---:B------:R-:W-:Y:S02]  /*1820*/  IADD3 R7, P0, PT, R2.reuse, UR11, RZ ;  /* 0x0000000b02077c10 */ /* 0x040fe4000ff1e0ff */
[C---:B------:R-:W-:Y:S02]  /*1830*/  IADD3 R4, P1, PT, R5.reuse, UR11, RZ ;  /* 0x0000000b05047c10 */ /* 0x040fe4000ff3e0ff */
[----:B------:R-:W-:Y:S02]  /*1840*/  LEA.HI.X.SX32 R10, R2, UR12, 0x1, P0 ;  /* 0x0000000c020a7c11 */ /* 0x000fe400080f0eff */
[----:B------:R-:W-:Y:S02]  /*1850*/  LEA.HI.X.SX32 R9, R5, UR12, 0x1, P1 ;  /* 0x0000000c05097c11 */ /* 0x000fe400088f0eff */
[----:B-1----:R-:W-:-:S02]  /*1860*/  LEA R6, P0, R7, UR14, 0x3 ;  /* 0x0000000e07067c11 */ /* 0x002fc4000f8018ff */
[C---:B------:R-:W-:Y:S02]  /*1870*/  LEA R8, P1, R4.reuse, UR14, 0x3 ;  /* 0x0000000e04087c11 */ /* 0x040fe4000f8218ff */
[----:B------:R-:W-:Y:S02]  /*1880*/  LEA.HI.X R7, R7, UR15, R10, 0x3, P0 ;  /* 0x0000000f07077c11 */ /* 0x000fe400080f1c0a */
[----:B------:R-:W-:-:S04]  /*1890*/  LEA.HI.X R9, R4, UR15, R9, 0x3, P1 ;  /* 0x0000000f04097c11 */ /* 0x000fc800088f1c09 */
[----:B------:R-:W2:Y:S04]  /*18a0*/  LDG.E.64 R6, desc[UR22][R6.64+-0x8] ;  /* 0xfffff81606067981 */ /* 0x000ea8000c1e1b00 */
[----:B------:R-:W2:Y:S02]  /*18b0*/  LDG.E.64 R8, desc[UR22][R8.64+-0x8] ;  /* 0xfffff81608087981 */ /* 0x000ea4000c1e1b00 */
[----:B--2---:R-:W-:-:S11]  /*18c0*/  DFMA R14, R6, R8, R14 ;  /* 0x00000008060e722b */ /* 0x004fd6000000000e */
.L_x_109:
[----:B------:R-:W0:Y:S01]  /*18d0*/  LDCU.128 UR16, c[0x0][0x3b0] ;  /* 0x00007600ff1077ac */ /* 0x000e220008000c00 */
[----:B------:R-:W1:Y:S01]  /*18e0*/  LDC.64 R6, c[0x0][0x390] ;  /* 0x0000e400ff067b82 */ /* 0x000e620000000a00 */
[----:B------:R-:W-:Y:S01]  /*18f0*/  ISETP.NE.AND P0, PT, R2, R5, PT ;  /* 0x000000050200720c */ /* 0x000fe20003f05270 */
[----:B------:R-:W-:Y:S01]  /*1900*/  IMAD.MOV.U32 R4, RZ, RZ, RZ ;  /* 0x000000ffff047224 */ /* 0x000fe200078e00ff */
[----:B------:R-:W2:Y:S02]  /*1910*/  LDCU.64 UR12, c[0x0][0x3c0] ;  /* 0x00007800ff0c77ac */ /* 0x000ea40008000a00 */
[----:B------:R-:W-:Y:S01]  /*1920*/  FSEL R5, RZ, 1.875, P0 ;  /* 0x3ff00000ff057808 */ /* 0x000fe20000000000 */
[----:B------:R-:W3:Y:S01]  /*1930*/  LDCU UR11, c[0x0][0x398] ;  /* 0x00007300ff0b77ac */ /* 0x000ee20008000800 */
[----:B0-----:R-:W-:-:S08]  /*1940*/  DFMA R14, R14, UR18, RZ ;  /* 0x000000120e0e7c2b */ /* 0x001fd000080000ff */
[----:B--2---:R-:W-:-:S08]  /*1950*/  DMUL R14, R14, UR12 ;  /* 0x0000000c0e0e7c28 */ /* 0x004fd00008000000 */
[----:B------:R-:W-:Y:S01]  /*1960*/  DFMA R14, R4, UR16, R14 ;  /* 0x00000010040e7c2b */ /* 0x000fe2000800000e */
[----:B-1----:R-:W-:-:S04]  /*1970*/  IMAD.WIDE R4, R3, 0x8, R6 ;  /* 0x0000000803047825 */ /* 0x002fc800078e0206 */
[----:B------:R-:W-:Y:S02]  /*1980*/  IMAD.IADD R3, R0, 0x1, R3 ;  /* 0x0000000100037824 */ /* 0x000fe400078e0203 */
[----:B------:R0:W-:Y:S03]  /*1990*/  STG.E.64 desc[UR22][R4.64+-0x8], R14 ;  /* 0xfffff80e04007986 */ /* 0x0001e6000c101b16 */
[----:B---3--:R-:W-:-:S13]  /*19a0*/  ISETP.GT.AND P0, PT, R3, UR11, PT ;  /* 0x0000000b03007c0c */ /* 0x008fda000bf04270 */
[----:B0-----:R-:W-:Y:S05]  /*19b0*/  @P0 EXIT ;  /* 0x000000000000094d */ /* 0x001fea0003800000 */
[----:B------:R-:W-:Y:S05]  /*19c0*/  BRA `(.L_x_112) ;  /* 0xffffffec00287947 */ /* 0x000fea000383ffff */
.L_x_100:
[----:B------:R-:W0:Y:S01]  /*19d0*/  LDCU UR6, c[0x0][0x3a4] ;  /* 0x00007480ff0677ac */ /* 0x000e220008000800 */
[----:B------:R-:W0:Y:S02]  /*19e0*/  LDCU UR7, c[0x0][0x39c] ;  /* 0x00007380ff0777ac */ /* 0x000e240008000800 */
[----:B0-----:R-:W-:-:S09]  /*19f0*/  UISETP.GE.AND UP0, UPT, UR6, UR7, UPT ;  /* 0x000000070600728c */ /* 0x001fd2000bf06270 */
[----:B------:R-:W-:Y:S05]  /*1a00*/  BRA.U UP0, `(.L_x_113) ;  /* 0x0000001100b07547 */ /* 0x000fea000b800000 */
[----:B------:R-:W0:Y:S01]  /*1a10*/  LDCU.64 UR6, c[0x0][0x3b8] ;  /* 0x00007700ff0677ac */ /* 0x000e220008000a00 */
[----:B------:R-:W-:-:S04]  /*1a20*/  UIADD3 UR5, UPT, UPT, UR5, -UR4, URZ ;  /* 0x8000000405057290 */ /* 0x000fc8000fffe0ff */
[----:B------:R-:W-:-:S04]  /*1a30*/  UIADD3 UR8, UPT, UPT, UR5, 0x1, URZ ;  /* 0x0000000105087890 */ /* 0x000fc8000fffe0ff */
[----:B------:R-:W-:Y:S02]  /*1a40*/  ULOP3.LUT UR9, UR8, 0x7, URZ, 0xc0, !UPT ;  /* 0x0000000708097892 */ /* 0x000fe4000f8ec0ff */
[----:B------:R-:W-:Y:S02]  /*1a50*/  ULOP3.LUT UR11, UR8, 0x3, URZ, 0xc0, !UPT ;  /* 0x00000003080b7892 */ /* 0x000fe4000f8ec0ff */
[----:B------:R-:W-:Y:S01]  /*1a60*/  ULOP3.LUT UR12, UR8, 0xfffffff8, URZ, 0xc0, !UPT ;  /* 0xfffffff8080c7892 */ /* 0x000fe2000f8ec0ff */
[----:B0-----:R-:W-:Y:S01]  /*1a70*/  DMUL R6, RZ, UR6 ;  /* 0x00000006ff067c28 */ /* 0x001fe20008000000 */
[----:B------:R-:W-:-:S12]  /*1a80*/  UIADD3 UR10, UPT, UPT, UR9, -0x1, URZ ;  /* 0xffffffff090a7890 */ /* 0x000fd8000fffe0ff */
.L_x_121:
[----:B------:R-:W-:Y:S01]  /*1a90*/  IMAD.SHL.U32 R2, R3, 0x2, RZ ;  /* 0x0000000203027824 */ /* 0x000fe200078e00ff */
[----:B------:R-:W-:Y:S01]  /*1aa0*/  BSSY.RECONVERGENT B0, `(.L_x_114) ;  /* 0x000001b000007945 */ /* 0x000fe20003800200 */
[----:B------:R-:W-:Y:S02]  /*1ab0*/  IMAD.MOV.U32 R12, RZ, RZ, 0x0 ;  /* 0x00000000ff0c7424 */ /* 0x000fe400078e00ff */
[----:B------:R-:W0:Y:S01]  /*1ac0*/  I2F.F64 R10, R2 ;  /* 0x00000002000a7312 */ /* 0x000e220000201c00 */
[----:B------:R-:W-:Y:S01]  /*1ad0*/  IMAD.MOV.U32 R13, RZ, RZ, 0x3fd80000 ;  /* 0x3fd80000ff0d7424 */ /* 0x000fe200078e00ff */
        /* <DEDUP_REMOVED lines=23> */
.L_x_115:
[----:B------:R-:W-:Y:S05]  /*1c50*/  BSYNC.RECONVERGENT B0 ;  /* 0x0000000000007941 */ /* 0x000fea0003800200 */
.L_x_114:
[----:B------:R-:W-:Y:S01]  /*1c60*/  UMOV UR6, 0xb22d0e56 ;  /* 0xb22d0e5600067882 */ /* 0x000fe20000000000 */
[----:B------:R-:W-:Y:S01]  /*1c70*/  UMOV UR7, 0x3fdfef9d ;  /* 0x3fdfef9d00077882 */ /* 0x000fe20000000000 */
[----:B------:R-:W-:Y:S01]  /*1c80*/  UISETP.GE.U32.AND UP1, UPT, UR5, 0x7, UPT ;  /* 0x000000070500788c */ /* 0x000fe2000bf26070 */
[----:B------:R-:W-:Y:S01]  /*1c90*/  DADD R14, R14, UR6 ;  /* 0x000000060e0e7e29 */ /* 0x000fe20008000000 */
[----:B------:R-:W-:Y:S01]  /*1ca0*/  CS2R R8, SRZ ;  /* 0x0000000000087805 */ /* 0x000fe2000001ff00 */
[----:B------:R-:W0:Y:S01]  /*1cb0*/  LDCU UR6, c[0x0][0x3a0] ;  /* 0x00007400ff0677ac */ /* 0x000e220008000800 */
[----:B------:R-:W-:-:S07]  /*1cc0*/  UISETP.NE.AND UP0, UPT, UR9, URZ, UPT ;  /* 0x000000ff0900728c */ /* 0x000fce000bf05270 */
[----:B------:R-:W1:Y:S02]  /*1cd0*/  F2I.F64.TRUNC R14, R14 ;  /* 0x0000000e000e7311 */ /* 0x000e64000030d100 */
        /* <DEDUP_REMOVED lines=8> */
[----:B0-----:R-:W-:Y:S06]  /*1d60*/  BRA.U !UP1, `(.L_x_116) ;  /* 0x0000000509cc7547 */ /* 0x001fec000b800000 */
[----:B------:R-:W-:Y:S01]  /*1d70*/  CS2R R8, SRZ ;  /* 0x0000000000087805 */ /* 0x000fe2000001ff00 */
[----:B------:R-:W0:Y:S01]  /*1d80*/  LDCU UR16, c[0x0][0x388] ;  /* 0x00007100ff1077ac */ /* 0x000e220008000800 */
[----:B------:R-:W1:Y:S01]  /*1d90*/  LDCU.64 UR18, c[0x0][0x380] ;  /* 0x00007000ff1277ac */ /* 0x000e620008000a00 */
[----:B------:R-:W-:-:S05]  /*1da0*/  UMOV UR4, URZ ;  /* 0x000000ff00047c82 */ /* 0x000fca0008000000 */
.L_x_117:
[----:B------:R-:W-:Y:S01]  /*1db0*/  UIADD3 UR7, UPT, UPT, UR6, -0x1, URZ ;  /* 0xffffffff06077890 */ /* 0x000fe2000fffe0ff */
[----:B------:R-:W-:Y:S02]  /*1dc0*/  SHF.R.S32.HI R21, RZ, 0x1f, R2 ;  /* 0x0000001fff157819 */ /* 0x000fe40000011402 */
[----:B------:R-:W-:Y:S01]  /*1dd0*/  SHF.R.S32.HI R4, RZ, 0x1f, R5 ;  /* 0x0000001fff047819 */ /* 0x000fe20000011405 */
[----:B0-----:R-:W-:-:S04]  /*1de0*/  UIMAD UR7, UR7, UR16, URZ ;  /* 0x00000010070772a4 */ /* 0x001fc8000f8e02ff */
[----:B------:R-:W-:Y:S02]  /*1df0*/  USHF.R.S32.HI UR13, URZ, 0x1f, UR7 ;  /* 0x0000001fff0d7899 */ /* 0x000fe40008011407 */
[----:B------:R-:W-:Y:S02]  /*1e00*/  IADD3 R12, P0, PT, R2, UR7, RZ ;  /* 0x00000007020c7c10 */ /* 0x000fe4000ff1e0ff */
[----:B------:R-:W-:Y:S02]  /*1e10*/  IADD3 R10, P1, PT, R5, UR7, RZ ;  /* 0x00000007050a7c10 */ /* 0x000fe4000ff3e0ff */
[----:B------:R-:W-:Y:S02]  /*1e20*/  IADD3.X R13, PT, PT, R21, UR13, RZ, P0, !PT ;  /* 0x0000000d150d7c10 */ /* 0x000fe400087fe4ff */
[----:B------:R-:W-:Y:S02]  /*1e30*/  IADD3.X R11, PT, PT, R4, UR13, RZ, P1, !PT ;  /* 0x0000000d040b7c10 */ /* 0x000fe40008ffe4ff */
[----:B-1----:R-:W-:-:S02]  /*1e40*/  LEA R24, P0, R12, UR18, 0x3 ;  /* 0x000000120c187c11 */ /* 0x002fc4000f8018ff */
[----:B------:R-:W-:Y:S02]  /*1e50*/  LEA R14, P1, R10, UR18, 0x3 ;  /* 0x000000120a0e7c11 */ /* 0x000fe4000f8218ff */
[----:B------:R-:W-:Y:S02]  /*1e60*/  LEA.HI.X R25, R12, UR19, R13, 0x3, P0 ;  /* 0x000000130c197c11 */ /* 0x000fe400080f1c0d */
[----:B------:R-:W-:-:S04]  /*1e70*/  LEA.HI.X R15, R10, UR19, R11, 0x3, P1 ;  /* 0x000000130a0f7c11 */ /* 0x000fc800088f1c0b */
[----:B------:R-:W2:Y:S04]  /*1e80*/  LDG.E.64 R24, desc[UR22][R24.64+-0x8] ;  /* 0xfffff81618187981 */ /* 0x000ea8000c1e1b00 */
[----:B------:R-:W2:Y:S01]  /*1e90*/  LDG.E.64 R14, desc[UR22][R14.64+-0x8] ;  /* 0xfffff8160e0e7981 */ /* 0x000ea2000c1e1b00 */
[----:B------:R-:W-:-:S04]  /*1ea0*/  UIMAD UR13, UR6, UR16, URZ ;  /* 0x00000010060d72a4 */ /* 0x000fc8000f8e02ff */
[----:B------:R-:W-:Y:S02]  /*1eb0*/  USHF.R.S32.HI UR14, URZ, 0x1f, UR13 ;  /* 0x0000001fff0e7899 */ /* 0x000fe4000801140d */
[----:B------:R-:W-:Y:S02]  /*1ec0*/  UIADD3 UR7, UPT, UPT, UR13, UR16, URZ ;  /* 0x000000100d077290 */ /* 0x000fe4000fffe0ff */
[----:B------:R-:W-:Y:S02]  /*1ed0*/  IADD3 R17, P0, PT, R2, UR13, RZ ;  /* 0x0000000d02117c10 */ /* 0x000fe4000ff1e0ff */
[----:B------:R-:W-:Y:S01]  /*1ee0*/  IADD3 R13, P1, PT, R5, UR13, RZ ;  /* 0x0000000d050d7c10 */ /* 0x000fe2000ff3e0ff */
[----:B------:R-:W-:Y:S01]  /*1ef0*/  USHF.R.S32.HI UR13, URZ, 0x1f, UR7 ;  /* 0x0000001fff0d7899 */ /* 0x000fe20008011407 */
[----:B------:R-:W-:Y:S02]  /*1f00*/  IADD3.X R26, PT, PT, R21, UR14, RZ, P0, !PT ;  /* 0x0000000e151a7c10 */ /* 0x000fe400087fe4ff */
[----:B------:R-:W-:-:S02]  /*1f10*/  LEA R22, P0, R17, UR18, 0x3 ;  /* 0x0000001211167c11 */ /* 0x000fc4000f8018ff */
[----:B------:R-:W-:Y:S02]  /*1f20*/  IADD3.X R20, PT, PT, R4, UR14, RZ, P1, !PT ;  /* 0x0000000e04147c10 */ /* 0x000fe40008ffe4ff */
[----:B------:R-:W-:Y:S02]  /*1f30*/  IADD3 R11, P2, PT, R2, UR7, RZ ;  /* 0x00000007020b7c10 */ /* 0x000fe4000ff5e0ff */
[----:B------:R-:W-:Y:S02]  /*1f40*/  LEA R16, P1, R13, UR18, 0x3 ;  /* 0x000000120d107c11 */ /* 0x000fe4000f8218ff */
[----:B------:R-:W-:Y:S02]  /*1f50*/  LEA.HI.X R23, R17, UR19, R26, 0x3, P0 ;  /* 0x0000001311177c11 */ /* 0x000fe400080f1c1a */
[----:B------:R-:W-:Y:S02]  /*1f60*/  IADD3.X R18, PT, PT, R21, UR13, RZ, P2, !PT ;  /* 0x0000000d15127c10 */ /* 0x000fe400097fe4ff */
[----:B------:R-:W-:-:S02]  /*1f70*/  LEA.HI.X R17, R13, UR19, R20, 0x3, P1 ;  /* 0x000000130d117c11 */ /* 0x000fc400088f1c14 */
[----:B------:R-:W-:Y:S01]  /*1f80*/  LEA R10, P2, R11, UR18, 0x3 ;  /* 0x000000120b0a7c11 */ /* 0x000fe2000f8418ff */
[----:B------:R-:W3:Y:S01]  /*1f90*/  LDG.E.64 R22, desc[UR22][R22.64+-0x8] ;  /* 0xfffff81616167981 */ /* 0x000ee2000c1e1b00 */
[----:B------:R-:W-:Y:S01]  /*1fa0*/  IADD3 R12, P3, PT, R5, UR7, RZ ;  /* 0x00000007050c7c10 */ /* 0x000fe2000ff7e0ff */
[----:B------:R-:W-:Y:S01]  /*1fb0*/  UIADD3 UR7, UPT, UPT, UR7, UR16, URZ ;  /* 0x0000001007077290 */ /* 0x000fe2000fffe0ff */
[----:B------:R-:W-:Y:S01]  /*1fc0*/  LEA.HI.X R11, R11, UR19, R18, 0x3, P2 ;  /* 0x000000130b0b7c11 */ /* 0x000fe200090f1c12 */
[----:B------:R-:W3:Y:S01]  /*1fd0*/  LDG.E.64 R16, desc[UR22][R16.64+-0x8] ;  /* 0xfffff81610107981 */ /* 0x000ee2000c1e1b00 */
[----:B------:R-:W-:Y:S02]  /*1fe0*/  IADD3.X R13, PT, PT, R4, UR13, RZ, P3, !PT ;  /* 0x0000000d040d7c10 */ /* 0x000fe40009ffe4ff */
[C---:B------:R-:W-:Y:S01]  /*1ff0*/  LEA R18, P0, R12.reuse, UR18, 0x3 ;  /* 0x000000120c127c11 */ /* 0x040fe2000f8018ff */
[----:B------:R-:W-:Y:S02]  /*2000*/  USHF.R.S32.HI UR13, URZ, 0x1f, UR7 ;  /* 0x0000001fff0d7899 */ /* 0x000fe40008011407 */
[----:B------:R-:W-:Y:S01]  /*2010*/  IADD3 R20, P1, PT, R5, UR7, RZ ;  /* 0x0000000705147c10 */ /* 0x000fe2000ff3e0ff */
[----:B------:R-:W4:Y:S01]  /*2020*/  LDG.E.64 R10, desc[UR22][R10.64+-0x8] ;  /* 0xfffff8160a0a7981 */ /* 0x000f22000c1e1b00 */
[----:B------:R-:W-:-:S02]  /*2030*/  LEA.HI.X R19, R12, UR19, R13, 0x3, P0 ;  /* 0x000000130c137c11 */ /* 0x000fc400080f1c0d */
[----:B------:R-:W-:-:S04]  /*2040*/  IADD3 R13, P0, PT, R2, UR7, RZ ;  /* 0x00000007020d7c10 */ /* 0x000fc8000ff1e0ff */
[----:B------:R-:W4:Y:S01]  /*2050*/  LDG.E.64 R18, desc[UR22][R18.64+-0x8] ;  /* 0xfffff81612127981 */ /* 0x000f22000c1e1b00 */
[----:B--2---:R-:W-:Y:S01]  /*2060*/  DFMA R8, R24, R14, R8 ;  /* 0x0000000e1808722b */ /* 0x004fe20000000008 */
[----:B------:R-:W-:Y:S02]  /*2070*/  IADD3.X R24, PT, PT, R21, UR13, RZ, P0, !PT ;  /* 0x0000000d15187c10 */ /* 0x000fe400087fe4ff */
[----:B------:R-:W-:Y:S02]  /*2080*/  IADD3.X R15, PT, PT, R4, UR13, RZ, P1, !PT ;  /* 0x0000000d040f7c10 */ /* 0x000fe40008ffe4ff */
[C---:B------:R-:W-:Y:S02]  /*2090*/  LEA R12, P0, R13.reuse, UR18, 0x3 ;  /* 0x000000120d0c7c11 */ /* 0x040fe4000f8018ff */
[----:B------:R-:W-:Y:S02]  /*20a0*/  LEA R14, P1, R20, UR18, 0x3 ;  /* 0x00000012140e7c11 */ /* 0x000fe4000f8218ff */
[----:B------:R-:W-:-:S02]  /*20b0*/  LEA.HI.X R13, R13, UR19, R24, 0x3, P0 ;  /* 0x000000130d0d7c11 */ /* 0x000fc400080f1c18 */
[----:B------:R-:W-:-:S04]  /*20c0*/  LEA.HI.X R15, R20, UR19, R15, 0x3, P1 ;  /* 0x00000013140f7c11 */ /* 0x000fc800088f1c0f */
[----:B------:R-:W2:Y:S04]  /*20d0*/  LDG.E.64 R12, desc[UR22][R12.64+-0x8] ;  /* 0xfffff8160c0c7981 */ /* 0x000ea8000c1e1b00 */
[----:B------:R-:W2:Y:S01]  /*20e0*/  LDG.E.64 R14, desc[UR22][R14.64+-0x8] ;  /* 0xfffff8160e0e7981 */ /* 0x000ea2000c1e1b00 */
[----:B------:R-:W-:-:S04]  /*20f0*/  UIADD3 UR7, UPT, UPT, UR7, UR16, URZ ;  /* 0x0000001007077290 */ /* 0x000fc8000fffe0ff */
[----:B------:R-:W-:Y:S02]  /*2100*/  USHF.R.S32.HI UR14, URZ, 0x1f, UR7 ;  /* 0x0000001fff0e7899 */ /* 0x000fe40008011407 */
[----:B------:R-:W-:Y:S01]  /*2110*/  IADD3 R20, P0, PT, R2, UR7, RZ ;  /* 0x0000000702147c10 */ /* 0x000fe2000ff1e0ff */
[----:B------:R-:W-:Y:S01]  /*2120*/  UIADD3 UR13, UPT, UPT, UR7, UR16, URZ ;  /* 0x00000010070d7290 */ /* 0x000fe2000fffe0ff */
[----:B---3--:R-:W-:Y:S02]  /*2130*/  DFMA R22, R22, R16, R8 ;  /* 0x000000101616722b */ /* 0x008fe40000000008 */
[----:B------:R-:W-:Y:S02]  /*2140*/  IADD3.X R9, PT, PT, R21, UR14, RZ, P0, !PT ;  /* 0x0000000e15097c10 */ /* 0x000fe400087fe4ff */
[----:B------:R-:W-:Y:S01]  /*2150*/  LEA R16, P0, R20, UR18, 0x3 ;  /* 0x0000001214107c11 */ /* 0x000fe2000f8018ff */
[----:B------:R-:W-:-:S03]  /*2160*/  USHF.R.S32.HI UR15, URZ, 0x1f, UR13 ;  /* 0x0000001fff0f7899 */ /* 0x000fc6000801140d */
[----:B------:R-:W-:Y:S02]  /*2170*/  LEA.HI.X R17, R20, UR19, R9, 0x3, P0 ;  /* 0x0000001314117c11 */ /* 0x000fe400080f1c09 */
[----:B------:R-:W-:Y:S01]  /*2180*/  IADD3 R8, P0, PT, R5, UR7, RZ ;  /* 0x0000000705087c10 */ /* 0x000fe2000ff1e0ff */
[----:B------:R-:W-:Y:S01]  /*2190*/  UIADD3 UR7, UPT, UPT, UR13, UR16, URZ ;  /* 0x000000100d077290 */ /* 0x000fe2000fffe0ff */
[----:B----4-:R-:W-:Y:S02]  /*21a0*/  DFMA R24, R10, R18, R22 ;  /* 0x000000120a18722b */ /* 0x010fe40000000016 */
[----:B------:R-:W3:Y:S01]  /*21b0*/  LDG.E.64 R16, desc[UR22][R16.64+-0x8] ;  /* 0xfffff81610107981 */ /* 0x000ee2000c1e1b00 */
[----:B------:R-:W-:Y:S02]  /*21c0*/  IADD3 R10, P2, PT, R2, UR13, RZ ;  /* 0x0000000d020a7c10 */ /* 0x000fe4000ff5e0ff */
[----:B------:R-:W-:Y:S02]  /*21d0*/  IADD3.X R11, PT, PT, R4, UR14, RZ, P0, !PT ;  /* 0x0000000e040b7c10 */ /* 0x000fe400087fe4ff */
[----:B------:R-:W-:-:S02]  /*21e0*/  LEA R18, P1, R8, UR18, 0x3 ;  /* 0x0000001208127c11 */ /* 0x000fc4000f8218ff */
[----:B------:R-:W-:Y:S01]  /*21f0*/  IADD3 R9, P0, PT, R5, UR13, RZ ;  /* 0x0000000d05097c10 */ /* 0x000fe2000ff1e0ff */
[----:B------:R-:W-:Y:S01]  /*2200*/  USHF.R.S32.HI UR14, URZ, 0x1f, UR7 ;  /* 0x0000001fff0e7899 */ /* 0x000fe20008011407 */
[----:B------:R-:W-:Y:S02]  /*2210*/  IADD3.X R23, PT, PT, R21, UR15, RZ, P2, !PT ;  /* 0x0000000f15177c10 */ /* 0x000fe400097fe4ff */
[----:B------:R-:W-:Y:S02]  /*2220*/  LEA.HI.X R19, R8, UR19, R11, 0x3, P1 ;  /* 0x0000001308137c11 */ /* 0x000fe400088f1c0b */
[----:B------:R-:W-:Y:S02]  /*2230*/  LEA R22, P2, R10, UR18, 0x3 ;  /* 0x000000120a167c11 */ /* 0x000fe4000f8418ff */
[----:B------:R-:W-:Y:S02]  /*2240*/  IADD3 R11, P1, PT, R2, UR7, RZ ;  /* 0x00000007020b7c10 */ /* 0x000fe4000ff3e0ff */
[----:B------:R-:W-:Y:S01]  /*2250*/  IADD3.X R26, PT, PT, R4, UR15, RZ, P0, !PT ;  /* 0x0000000f041a7c10 */ /* 0x000fe200087fe4ff */
[----:B------:R-:W-:Y:S01]  /*2260*/  UIADD3 UR13, UPT, UPT, UR7, UR16, URZ ;  /* 0x00000010070d7290 */ /* 0x000fe2000fffe0ff */
[----:B------:R-:W-:Y:S01]  /*2270*/  LEA R8, P0, R9, UR18, 0x3 ;  /* 0x0000001209087c11 */ /* 0x000fe2000f8018ff */
[----:B------:R-:W3:Y:S01]  /*2280*/  LDG.E.64 R18, desc[UR22][R18.64+-0x8] ;  /* 0xfffff81612127981 */ /* 0x000ee2000c1e1b00 */
[----:B------:R-:W-:-:S02]  /*2290*/  LEA.HI.X R23, R10, UR19, R23, 0x3, P2 ;  /* 0x000000130a177c11 */ /* 0x000fc400090f1c17 */
[----:B------:R-:W-:Y:S02]  /*22a0*/  IADD3.X R20, PT, PT, R21, UR14, RZ, P1, !PT ;  /* 0x0000000e15147c10 */ /* 0x000fe40008ffe4ff */
[----:B------:R-:W-:Y:S02]  /*22b0*/  LEA R10, P1, R11, UR18, 0x3 ;  /* 0x000000120b0a7c11 */ /* 0x000fe4000f8218ff */
[----:B------:R-:W-:Y:S01]  /*22c0*/  LEA.HI.X R9, R9, UR19, R26, 0x3, P0 ;  /* 0x0000001309097c11 */ /* 0x000fe200080f1c1a */
[----:B------:R-:W4:Y:S01]  /*22d0*/  LDG.E.64 R22, desc[UR22][R22.64+-0x8] ;  /* 0xfffff81616167981 */ /* 0x000f22000c1e1b00 */
[----:B------:R-:W-:-:S04]  /*22e0*/  LEA.HI.X R11, R11, UR19, R20, 0x3, P1 ;  /* 0x000000130b0b7c11 */ /* 0x000fc800088f1c14 */
[----:B------:R-:W4:Y:S04]  /*22f0*/  LDG.E.64 R8, desc[UR22][R8.64+-0x8] ;  /* 0xfffff81608087981 */ /* 0x000f28000c1e1b00 */
[----:B------:R-:W5:Y:S01]  /*2300*/  LDG.E.64 R10, desc[UR22][R10.64+-0x8] ;  /* 0xfffff8160a0a7981 */ /* 0x000f62000c1e1b00 */
[----:B--2---:R-:W-:Y:S01]  /*2310*/  DFMA R12, R12, R14, R24 ;  /* 0x0000000e0c0c722b */ /* 0x004fe20000000018 */
[----:B------:R-:W-:Y:S01]  /*2320*/  IADD3 R15, P0, PT, R5, UR7, RZ ;  /* 0x00000007050f7c10 */ /* 0x000fe2000ff1e0ff */
[----:B------:R-:W-:Y:S02]  /*2330*/  USHF.R.S32.HI UR7, URZ, 0x1f, UR13 ;  /* 0x0000001fff077899 */ /* 0x000fe4000801140d */
[----:B------:R-:W-:Y:S02]  /*2340*/  IADD3 R24, P1, PT, R2, UR13, RZ ;  /* 0x0000000d02187c10 */ /* 0x000fe4000ff3e0ff */
[----:B------:R-:W-:-:S02]  /*2350*/  IADD3.X R20, PT, PT, R4, UR14, RZ, P0, !PT ;  /* 0x0000000e04147c10 */ /* 0x000fc400087fe4ff */
[----:B------:R-:W-:Y:S02]  /*2360*/  LEA R14, P0, R15, UR18, 0x3 ;  /* 0x000000120f0e7c11 */ /* 0x000fe4000f8018ff */
[----:B------:R-:W-:Y:S02]  /*2370*/  IADD3.X R21, PT, PT, R21, UR7, RZ, P1, !PT ;  /* 0x0000000715157c10 */ /* 0x000fe40008ffe4ff */
[----:B------:R-:W-:Y:S02]  /*2380*/  LEA.HI.X R15, R15, UR19, R20, 0x3, P0 ;  /* 0x000000130f0f7c11 */ /* 0x000fe400080f1c14 */
[C---:B------:R-:W-:Y:S02]  /*2390*/  LEA R20, P0, R24.reuse, UR18, 0x3 ;  /* 0x0000001218147c11 */ /* 0x040fe4000f8018ff */
[----:B------:R-:W-:Y:S02]  /*23a0*/  IADD3 R25, P1, PT, R5, UR13, RZ ;  /* 0x0000000d05197c10 */ /* 0x000fe4000ff3e0ff */
[----:B------:R-:W-:Y:S01]  /*23b0*/  LEA.HI.X R21, R24, UR19, R21, 0x3, P0 ;  /* 0x0000001318157c11 */ /* 0x000fe200080f1c15 */
[----:B------:R-:W5:Y:S01]  /*23c0*/  LDG.E.64 R14, desc[UR22][R14.64+-0x8] ;  /* 0xfffff8160e0e7981 */ /* 0x000f62000c1e1b00 */
[----:B------:R-:W-:-:S02]  /*23d0*/  IADD3.X R4, PT, PT, R4, UR7, RZ, P1, !PT ;  /* 0x0000000704047c10 */ /* 0x000fc40008ffe4ff */
[C---:B------:R-:W-:Y:S02]  /*23e0*/  LEA R24, P0, R25.reuse, UR18, 0x3 ;  /* 0x0000001219187c11 */ /* 0x040fe4000f8018ff */
[----:B------:R-:W2:Y:S02]  /*23f0*/  LDG.E.64 R20, desc[UR22][R20.64+-0x8] ;  /* 0xfffff81614147981 */ /* 0x000ea4000c1e1b00 */
[----:B------:R-:W-:-:S06]  /*2400*/  LEA.HI.X R25, R25, UR19, R4, 0x3, P0 ;  /* 0x0000001319197c11 */ /* 0x000fcc00080f1c04 */
[----:B------:R-:W2:Y:S01]  /*2410*/  LDG.E.64 R24, desc[UR22][R24.64+-0x8] ;  /* 0xfffff81618187981 */ /* 0x000ea2000c1e1b00 */
[----:B------:R-:W-:Y:S01]  /*2420*/  UIADD3 UR4, UPT, UPT, UR4, 0x8, URZ ;  /* 0x0000000804047890 */ /* 0x000fe2000fffe0ff */
[----:B---3--:R-:W-:-:S03]  /*2430*/  DFMA R12, R16, R18, R12 ;  /* 0x00000012100c722b */ /* 0x008fc6000000000c */
[----:B------:R-:W-:-:S05]  /*2440*/  UISETP.NE.AND UP1, UPT, UR4, UR12, UPT ;  /* 0x0000000c0400728c */ /* 0x000fca000bf25270 */
[----:B----4-:R-:W-:Y:S01]  /*2450*/  DFMA R12, R22, R8, R12 ;  /* 0x00000008160c722b */ /* 0x010fe2000000000c */
[----:B------:R-:W-:-:S07]  /*2460*/  UIADD3 UR6, UPT, UPT, UR6, 0x8, URZ ;  /* 0x0000000806067890 */ /* 0x000fce000fffe0ff */
[----:B-----5:R-:W-:-:S08]  /*2470*/  DFMA R12, R10, R14, R12 ;  /* 0x0000000e0a0c722b */ /* 0x020fd0000000000c */
[----:B--2---:R-:W-:Y:S01]  /*2480*/  DFMA R8, R20, R24, R12 ;  /* 0x000000181408722b */ /* 0x004fe2000000000c */
[----:B------:R-:W-:Y:S10]  /*2490*/  BRA.U UP1, `(.L_x_117) ;  /* 0xfffffff901447547 */ /* 0x000ff4000b83ffff */
.L_x_116:
[----:B------:R-:W-:Y:S05]  /*24a0*/  BRA.U !UP0, `(.L_x_118) ;  /* 0x0000000508c87547 */ /* 0x000fea000b800000 */
[----:B------:R-:W-:Y:S02]  /*24b0*/  UISETP.GE.U32.AND UP0, UPT, UR10, 0x3, UPT ;  /* 0x000000030a00788c */ /* 0x000fe4000bf06070 */
[----:B------:R-:W-:-:S07]  /*24c0*/  UISETP.NE.AND UP1, UPT, UR11, URZ, UPT ;  /* 0x000000ff0b00728c */ /* 0x000fce000bf25270 */
        /* <DEDUP_REMOVED lines=10> */
[----:B------:R-:W-:Y:S01]  /*2570*/  USHF.R.S32.HI UR16, URZ, 0x1f, UR13 ;  /* 0x0000001fff107899 */ /* 0x000fe2000801140d */
[----:B------:R-:W-:Y:S01]  /*2580*/  IADD3 R12, P1, PT, R5, UR4, RZ ;  /* 0x00000004050c7c10 */ /* 0x000fe2000ff3e0ff */
[----:B------:R-:W-:Y:S01]  /*2590*/  UIADD3 UR14, UPT, UPT, UR13, UR7, URZ ;  /* 0x000000070d0e7290 */ /* 0x000fe2000fffe0ff */
[----:B------:R-:W-:-:S02]  /*25a0*/  IADD3.X R11, PT, PT, R4, UR15, RZ, P0, !PT ;  /* 0x0000000f040b7c10 */ /* 0x000fc400087fe4ff */
[----:B-1----:R-:W-:Y:S01]  /*25b0*/  LEA R16, P0, R10, UR18, 0x3 ;  /* 0x000000120a107c11 */ /* 0x002fe2000f8018ff */
[----:B------:R-:W-:Y:S01]  /*25c0*/  UIADD3 UR4, UPT, UPT, UR14, UR7, URZ ;  /* 0x000000070e047290 */ /* 0x000fe2000fffe0ff */
[----:B------:R-:W-:Y:S02]  /*25d0*/  IADD3.X R13, PT, PT, R24, UR15, RZ, P1, !PT ;  /* 0x0000000f180d7c10 */ /* 0x000fe40008ffe4ff */
[----:B------:R-:W-:Y:S01]  /*25e0*/  LEA.HI.X R17, R10, UR19, R11, 0x3, P0 ;  /* 0x000000130a117c11 */ /* 0x000fe200080f1c0b */
[----:B------:R-:W-:Y:S01]  /*25f0*/  USHF.R.S32.HI UR7, URZ, 0x1f, UR4 ;  /* 0x0000001fff077899 */ /* 0x000fe20008011404 */
[----:B------:R-:W-:Y:S02]  /*2600*/  IADD3 R10, P2, PT, R2, UR13, RZ ;  /* 0x0000000d020a7c10 */ /* 0x000fe4000ff5e0ff */
[----:B------:R-:W-:Y:S02]  /*2610*/  LEA R18, P1, R12, UR18, 0x3 ;  /* 0x000000120c127c11 */ /* 0x000fe4000f8218ff */
[----:B------:R-:W-:Y:S01]  /*2620*/  IADD3 R11, P0, PT, R5, UR13, RZ ;  /* 0x0000000d050b7c10 */ /* 0x000fe2000ff1e0ff */
[----:B------:R-:W-:Y:S01]  /*2630*/  USHF.R.S32.HI UR13, URZ, 0x1f, UR14 ;  /* 0x0000001fff0d7899 */ /* 0x000fe2000801140e */
[----:B------:R-:W-:Y:S01]  /*2640*/  IADD3.X R15, PT, PT, R4, UR16, RZ, P2, !PT ;  /* 0x00000010040f7c10 */ /* 0x000fe200097fe4ff */
[----:B------:R-:W2:Y:S01]  /*2650*/  LDG.E.64 R16, desc[UR22][R16.64+-0x8] ;  /* 0xfffff81610107981 */ /* 0x000ea2000c1e1b00 */
[----:B------:R-:W-:-:S02]  /*2660*/  LEA.HI.X R19, R12, UR19, R13, 0x3, P1 ;  /* 0x000000130c137c11 */ /* 0x000fc400088f1c0d */
[----:B------:R-:W-:Y:S02]  /*2670*/  LEA R22, P2, R10, UR18, 0x3 ;  /* 0x000000120a167c11 */ /* 0x000fe4000f8418ff */
[----:B------:R-:W-:Y:S02]  /*2680*/  IADD3 R13, P1, PT, R2, UR14, RZ ;  /* 0x0000000e020d7c10 */ /* 0x000fe4000ff3e0ff */
[----:B------:R-:W-:Y:S01]  /*2690*/  LEA.HI.X R23, R10, UR19, R15, 0x3, P2 ;  /* 0x000000130a177c11 */ /* 0x000fe200090f1c0f */
[----:B------:R-:W2:Y:S01]  /*26a0*/  LDG.E.64 R18, desc[UR22][R18.64+-0x8] ;  /* 0xfffff81612127981 */ /* 0x000ea2000c1e1b00 */
[----:B------:R-:W-:Y:S02]  /*26b0*/  IADD3.X R20, PT, PT, R24, UR16, RZ, P0, !PT ;  /* 0x0000001018147c10 */ /* 0x000fe400087fe4ff */
[----:B------:R-:W-:Y:S02]  /*26c0*/  IADD3.X R14, PT, PT, R4, UR13, RZ, P1, !PT ;  /* 0x0000000d040e7c10 */ /* 0x000fe40008ffe4ff */
[----:B------:R-:W-:Y:S01]  /*26d0*/  LEA R10, P0, R11, UR18, 0x3 ;  /* 0x000000120b0a7c11 */ /* 0x000fe2000f8018ff */
[----:B------:R-:W3:Y:S01]  /*26e0*/  LDG.E.64 R22, desc[UR22][R22.64+-0x8] ;  /* 0xfffff81616167981 */ /* 0x000ee2000c1e1b00 */
[----:B------:R-:W-:-:S02]  /*26f0*/  LEA R12, P1, R13, UR18, 0x3 ;  /* 0x000000120d0c7c11 */ /* 0x000fc4000f8218ff */
[----:B------:R-:W-:Y:S02]  /*2700*/  IADD3 R15, P2, PT, R5, UR14, RZ ;  /* 0x0000000e050f7c10 */ /* 0x000fe4000ff5e0ff */
[----:B------:R-:W-:Y:S02]  /*2710*/  LEA.HI.X R11, R11, UR19, R20, 0x3, P0 ;  /* 0x000000130b0b7c11 */ /* 0x000fe400080f1c14 */
[----:B------:R-:W-:Y:S02]  /*2720*/  LEA.HI.X R13, R13, UR19, R14, 0x3, P1 ;  /* 0x000000130d0d7c11 */ /* 0x000fe400088f1c0e */
[----:B------:R-:W-:Y:S02]  /*2730*/  IADD3.X R20, PT, PT, R24, UR13, RZ, P2, !PT ;  /* 0x0000000d18147c10 */ /* 0x000fe400097fe4ff */
[----:B------:R-:W-:Y:S01]  /*2740*/  LEA R14, P0, R15, UR18, 0x3 ;  /* 0x000000120f0e7c11 */ /* 0x000fe2000f8018ff */
[----:B------:R-:W3:Y:S01]  /*2750*/  LDG.E.64 R10, desc[UR22][R10.64+-0x8] ;  /* 0xfffff8160a0a7981 */ /* 0x000ee2000c1e1b00 */
[----:B------:R-:W-:-:S02]  /*2760*/  IADD3 R21, P1, PT, R2, UR4, RZ ;  /* 0x0000000402157c10 */ /* 0x000fc4000ff3e0ff */
[----:B------:R-:W-:Y:S01]  /*2770*/  LEA.HI.X R15, R15, UR19, R20, 0x3, P0 ;  /* 0x000000130f0f7c11 */ /* 0x000fe200080f1c14 */
[----:B------:R-:W4:Y:S01]  /*2780*/  LDG.E.64 R12, desc[UR22][R12.64+-0x8] ;  /* 0xfffff8160c0c7981 */ /* 0x000f22000c1e1b00 */
[----:B------:R-:W-:Y:S02]  /*2790*/  IADD3.X R4, PT, PT, R4, UR7, RZ, P1, !PT ;  /* 0x0000000704047c10 */ /* 0x000fe40008ffe4ff */
[----:B------:R-:W-:Y:S02]  /*27a0*/  LEA R20, P0, R21, UR18, 0x3 ;  /* 0x0000001215147c11 */ /* 0x000fe4000f8018ff */
[----:B------:R-:W-:Y:S01]  /*27b0*/  IADD3 R25, P1, PT, R5, UR4, RZ ;  /* 0x0000000405197c10 */ /* 0x000fe2000ff3e0ff */
[----:B------:R-:W4:Y:S01]  /*27c0*/  LDG.E.64 R14, desc[UR22][R14.64+-0x8] ;  /* 0xfffff8160e0e7981 */ /* 0x000f22000c1e1b00 */
[----:B------:R-:W-:Y:S02]  /*27d0*/  LEA.HI.X R21, R21, UR19, R4, 0x3, P0 ;  /* 0x0000001315157c11 */ /* 0x000fe400080f1c04 */
[----:B------:R-:W-:-:S02]  /*27e0*/  IADD3.X R4, PT, PT, R24, UR7, RZ, P1, !PT ;  /* 0x0000000718047c10 */ /* 0x000fc40008ffe4ff */
[C---:B------:R-:W-:Y:S02]  /*27f0*/  LEA R24, P0, R25.reuse, UR18, 0x3 ;  /* 0x0000001219187c11 */ /* 0x040fe4000f8018ff */
[----:B------:R-:W5:Y:S02]  /*2800*/  LDG.E.64 R20, desc[UR22][R20.64+-0x8] ;  /* 0xfffff81614147981 */ /* 0x000f64000c1e1b00 */
[----:B------:R-:W-:-:S06]  /*2810*/  LEA.HI.X R25, R25, UR19, R4, 0x3, P0 ;  /* 0x0000001319197c11 */ /* 0x000fcc00080f1c04 */
[----:B------:R-:W5:Y:S01]  /*2820*/  LDG.E.64 R24, desc[UR22][R24.64+-0x8] ;  /* 0xfffff81618187981 */ /* 0x000f62000c1e1b00 */
[----:B------:R-:W-:Y:S01]  /*2830*/  UIADD3 UR6, UPT, UPT, UR6, 0x4, URZ ;  /* 0x0000000406067890 */ /* 0x000fe2000fffe0ff */
[----:B--2---:R-:W-:-:S08]  /*2840*/  DFMA R16, R16, R18, R8 ;  /* 0x000000121010722b */ /* 0x004fd00000000008 */
[----:B---3--:R-:W-:-:S08]  /*2850*/  DFMA R16, R22, R10, R16 ;  /* 0x0000000a1610722b */ /* 0x008fd00000000010 */
[----:B----4-:R-:W-:-:S08]  /*2860*/  DFMA R16, R12, R14, R16 ;  /* 0x0000000e0c10722b */ /* 0x010fd00000000010 */
[----:B-----5:R-:W-:-:S11]  /*2870*/  DFMA R8, R20, R24, R16 ;  /* 0x000000181408722b */ /* 0x020fd60000000010 */
.L_x_119:
        /* <DEDUP_REMOVED lines=36> */
.L_x_120:
        /* <DEDUP_REMOVED lines=17> */
.L_x_118:
[----:B------:R-:W0:Y:S01]  /*2bd0*/  LDCU.64 UR6, c[0x0][0x3c0] ;  /* 0x00007800ff0677ac */ /* 0x000e220008000a00 */
[----:B------:R-:W1:Y:S01]  /*2be0*/  LDC.64 R10, c[0x0][0x390] ;  /* 0x0000e400ff0a7b82 */ /* 0x000e620000000a00 */
[----:B------:R-:W-:Y:S01]  /*2bf0*/  DFMA R8, R8, 2, R6 ;  /* 0x400000000808782b */ /* 0x000fe20000000006 */
[----:B------:R-:W-:Y:S01]  /*2c00*/  ISETP.NE.AND P0, PT, R2, R5, PT ;  /* 0x000000050200720c */ /* 0x000fe20003f05270 */
[----:B------:R-:W2:Y:S01]  /*2c10*/  LDCU.64 UR14, c[0x0][0x3b0] ;  /* 0x00007600ff0e77ac */ /* 0x000ea20008000a00 */
[----:B------:R-:W-:Y:S02]  /*2c20*/  IMAD.MOV.U32 R4, RZ, RZ, RZ ;  /* 0x000000ffff047224 */ /* 0x000fe400078e00ff */
[----:B------:R-:W-:Y:S01]  /*2c30*/  FSEL R5, RZ, 1.875, P0 ;  /* 0x3ff00000ff057808 */ /* 0x000fe20000000000 */
[----:B------:R-:W3:Y:S02]  /*2c40*/  LDCU UR4, c[0x0][0x398] ;  /* 0x00007300ff0477ac */ /* 0x000ee40008000800 */
[----:B0-----:R-:W-:-:S08]  /*2c50*/  DMUL R8, R8, UR6 ;  /* 0x0000000608087c28 */ /* 0x001fd00008000000 */
[----:B--2---:R-:W-:Y:S01]  /*2c60*/  DFMA R8, R4, UR14, R8 ;  /* 0x0000000e04087c2b */ /* 0x004fe20008000008 */
[----:B-1----:R-:W-:-:S04]  /*2c70*/  IMAD.WIDE R4, R3, 0x8, R10 ;  /* 0x0000000803047825 */ /* 0x002fc800078e020a */
[----:B------:R-:W-:Y:S02]  /*2c80*/  IMAD.IADD R3, R0, 0x1, R3 ;  /* 0x0000000100037824 */ /* 0x000fe400078e0203 */
[----:B------:R0:W-:Y:S03]  /*2c90*/  STG.E.64 desc[UR22][R4.64+-0x8], R8 ;  /* 0xfffff80804007986 */ /* 0x0001e6000c101b16 */
[----:B---3--:R-:W-:-:S13]  /*2ca0*/  ISETP.GT.AND P0, PT, R3, UR4, PT ;  /* 0x0000000403007c0c */ /* 0x008fda000bf04270 */
[----:B0-----:R-:W-:Y:S05]  /*2cb0*/  @P0 EXIT ;  /* 0x000000000000094d */ /* 0x001fea0003800000 */
[----:B------:R-:W-:Y:S05]  /*2cc0*/  BRA `(.L_x_121) ;  /* 0xffffffec00707947 */ /* 0x000fea000383ffff */
.L_x_113:
[----:B------:R-:W-:Y:S01]  /*2cd0*/  UIADD3 UR5, UPT, UPT, UR5, -UR4, URZ ;  /* 0x8000000405057290 */ /* 0x000fe2000fffe0ff */
[----:B------:R-:W-:Y:S01]  /*2ce0*/  BSSY.RECONVERGENT B0, `(.L_x_122) ;  /* 0x000021d000007945 */ /* 0x000fe20003800200 */
[----:B------:R-:W-:Y:S02]  /*2cf0*/  UIADD3 UR6, UPT, UPT, UR6, -UR7, URZ ;  /* 0x8000000706067290 */ /* 0x000fe4000fffe0ff */
[----:B------:R-:W-:Y:S02]  /*2d00*/  UIADD3 UR9, UPT, UPT, UR5, 0x1, URZ ;  /* 0x0000000105097890 */ /* 0x000fe4000fffe0ff */
[----:B------:R-:W-:Y:S02]  /*2d10*/  UIADD3 UR10, UPT, UPT, UR6, 0x1, URZ ;  /* 0x00000001060a7890 */ /* 0x000fe4000fffe0ff */
[----:B------:R-:W-:Y:S02]  /*2d20*/  ULOP3.LUT UR11, UR9, 0x7, URZ, 0xc0, !UPT ;  /* 0x00000007090b7892 */ /* 0x000fe4000f8ec0ff */
[----:B------:R-:W-:-:S02]  /*2d30*/  ULOP3.LUT UR13, UR10, 0x7, URZ, 0xc0, !UPT ;  /* 0x000000070a0d7892 */ /* 0x000fc4000f8ec0ff */
[----:B------:R-:W-:Y:S02]  /*2d40*/  ULOP3.LUT UR12, UR9, 0x3, URZ, 0xc0, !UPT ;  /* 0x00000003090c7892 */ /* 0x000fe4000f8ec0ff */
[----:B------:R-:W-:Y:S02]  /*2d50*/  ULOP3.LUT UR14, UR10, 0x3, URZ, 0xc0, !UPT ;  /* 0x000000030a0e7892 */ /* 0x000fe4000f8ec0ff */
[----:B------:R-:W-:Y:S02]  /*2d60*/  ULOP3.LUT UR15, UR9, 0xfffffff8, URZ, 0xc0, !UPT ;  /* 0xfffffff8090f7892 */ /* 0x000fe4000f8ec0ff */
[----:B------:R-:W-:Y:S02]  /*2d70*/  ULOP3.LUT UR16, UR10, 0xfffffff8, URZ, 0xc0, !UPT ;  /* 0xfffffff80a107892 */ /* 0x000fe4000f8ec0ff */
[----:B------:R-:W-:Y:S02]  /*2d80*/  UIADD3 UR17, UPT, UPT, UR11, -0x1, URZ ;  /* 0xffffffff0b117890 */ /* 0x000fe4000fffe0ff */
[----:B------:R-:W-:-:S12]  /*2d90*/  UIADD3 UR18, UPT, UPT, UR13, -0x1, URZ ;  /* 0xffffffff0d127890 */ /* 0x000fd8000fffe0ff */
.L_x_135:
[----:B------:R-:W-:Y:S01]  /*2da0*/  IMAD.SHL.U32 R2, R3, 0x2, RZ ;  /* 0x0000000203027824 */ /* 0x000fe200078e00ff */
[----:B------:R-:W-:Y:S01]  /*2db0*/  BSSY.RECONVERGENT B1, `(.L_x_123) ;  /* 0x000001d000017945 */ /* 0x000fe20003800200 */
[----:B------:R-:W-:Y:S02]  /*2dc0*/  IMAD.MOV.U32 R10, RZ, RZ, 0x0 ;  /* 0x00000000ff0a7424 */ /* 0x000fe400078e00ff */
[----:B0-----:R-:W0:Y:S01]  /*2dd0*/  I2F.F64 R8, R2 ;  /* 0x0000000200087312 */ /* 0x001e220000201c00 */
        /* <DEDUP_REMOVED lines=26> */
.L_x_124:
[----:B------:R-:W-:Y:S05]  /*2f80*/  BSYNC.RECONVERGENT B1 ;  /* 0x0000000000017941 */ /* 0x000fea0003800200 */
.L_x_123:
        /* <DEDUP_REMOVED lines=21> */
.L_x_126:
[----:B------:R-:W-:Y:S01]  /*30e0*/  UIADD3 UR8, UPT, UPT, UR7, -0x1, URZ ;  /* 0xffffffff07087890 */ /* 0x000fe2000fffe0ff */
[----:B------:R-:W-:Y:S01]  /*30f0*/  SHF.R.S32.HI R4, RZ, 0x1f, R5 ;  /* 0x0000001fff047819 */ /* 0x000fe20000011405 */
[----:B0-----:R-:W-:Y:S01]  /*3100*/  UIMAD UR19, UR7, UR24, URZ ;  /* 0x00000018071372a4 */ /* 0x001fe2000f8e02ff */
[----:B------:R-:W-:Y:S01]  /*3110*/  SHF.R.S32.HI R24, RZ, 0x1f, R2 ;  /* 0x0000001fff187819 */ /* 0x000fe20000011402 */
[----:B------:R-:W-:Y:S02]  /*3120*/  UIMAD UR8, UR8, UR24, URZ ;  /* 0x00000018080872a4 */ /* 0x000fe4000f8e02ff */
[----:B------:R-:W-:Y:S02]  /*3130*/  USHF.R.S32.HI UR21, URZ, 0x1f, UR19 ;  /* 0x0000001fff157899 */ /* 0x000fe40008011413 */
[----:B------:R-:W-:Y:S02]  /*3140*/  UIADD3 UR20, UPT, UPT, UR19, UR24, URZ ;  /* 0x0000001813147290 */ /* 0x000fe4000fffe0ff */
[----:B------:R-:W-:-:S02]  /*3150*/  IADD3 R8, P0, PT, R2, UR19, RZ ;  /* 0x0000001302087c10 */ /* 0x000fc4000ff1e0ff */
[C---:B------:R-:W-:Y:S01]  /*3160*/  IADD3 R6, P2, PT, R5.reuse, UR19, RZ ;  /* 0x0000001305067c10 */ /* 0x040fe2000ff5e0ff */
[----:B------:R-:W-:Y:S02]  /*3170*/  USHF.R.S32.HI UR19, URZ, 0x1f, UR8 ;  /* 0x0000001fff137899 */ /* 0x000fe40008011408 */
[----:B------:R-:W-:Y:S02]  /*3180*/  IADD3 R10, P1, PT, R5, UR8, RZ ;  /* 0x00000008050a7c10 */ /* 0x000fe4000ff3e0ff */
[----:B------:R-:W-:Y:S02]  /*3190*/  IADD3 R12, P3, PT, R2, UR8, RZ ;  /* 0x00000008020c7c10 */ /* 0x000fe4000ff7e0ff */
[C---:B------:R-:W-:Y:S02]  /*31a0*/  IADD3.X R7, PT, PT, R4.reuse, UR21, RZ, P2, !PT ;  /* 0x0000001504077c10 */ /* 0x040fe400097fe4ff */
[----:B------:R-:W-:Y:S02]  /*31b0*/  IADD3.X R11, PT, PT, R4, UR19, RZ, P1, !PT ;  /* 0x00000013040b7c10 */ /* 0x000fe40008ffe4ff */
[----:B------:R-:W-:Y:S01]  /*31c0*/  IADD3.X R13, PT, PT, R24, UR19, RZ, P3, !PT ;  /* 0x00000013180d7c10 */ /* 0x000fe20009ffe4ff */
[----:B------:R-:W-:Y:S01]  /*31d0*/  USHF.R.S32.HI UR19, URZ, 0x1f, UR20 ;  /* 0x0000001fff137899 */ /* 0x000fe20008011414 */
[----:B-1----:R-:W-:-:S02]  /*31e0*/  LEA R22, P2, R12, UR26, 0x3 ;  /* 0x0000001a0c167c11 */ /* 0x002fc4000f8418ff */
[----:B------:R-:W-:Y:S02]  /*31f0*/  LEA R16, P1, R10, UR26, 0x3 ;  /* 0x0000001a0a107c11 */ /* 0x000fe4000f8218ff */
[----:B------:R-:W-:Y:S02]  /*3200*/  LEA.HI.X R23, R12, UR27, R13, 0x3, P2 ;  /* 0x0000001b0c177c11 */ /* 0x000fe400090f1c0d */
[----:B------:R-:W-:Y:S02]  /*3210*/  LEA.HI.X R17, R10, UR27, R11, 0x3, P1 ;  /* 0x0000001b0a117c11 */ /* 0x000fe400088f1c0b */
[----:B------:R-:W-:Y:S02]  /*3220*/  IADD3.X R9, PT, PT, R24, UR21, RZ, P0, !PT ;  /* 0x0000001518097c10 */ /* 0x000fe400087fe4ff */
[----:B------:R-:W-:Y:S01]  /*3230*/  LEA R18, P0, R8, UR26, 0x3 ;  /* 0x0000001a08127c11 */ /* 0x000fe2000f8018ff */
[----:B------:R-:W2:Y:S01]  /*3240*/  LDG.E.64 R22, desc[UR22][R22.64+-0x8] ;  /* 0xfffff81616167981 */ /* 0x000ea2000c1e1b00 */
[----:B------:R-:W-:-:S02]  /*3250*/  LEA R20, P3, R6, UR26, 0x3 ;  /* 0x0000001a06147c11 */ /* 0x000fc4000f8618ff */
[----:B------:R-:W-:Y:S01]  /*3260*/  LEA.HI.X R19, R8, UR27, R9, 0x3, P0 ;  /* 0x0000001b08137c11 */ /* 0x000fe200080f1c09 */
[----:B------:R-:W2:Y:S01]  /*3270*/  LDG.E.64 R16, desc[UR22][R16.64+-0x8] ;  /* 0xfffff81610107981 */ /* 0x000ea2000c1e1b00 */
[----:B------:R-:W-:Y:S02]  /*3280*/  LEA.HI.X R21, R6, UR27, R7, 0x3, P3 ;  /* 0x0000001b06157c11 */ /* 0x000fe400098f1c07 */
[----:B------:R-:W-:Y:S02]  /*3290*/  IADD3 R6, P0, PT, R2, UR20, RZ ;  /* 0x0000001402067c10 */ /* 0x000fe4000ff1e0ff */
[----:B------:R-:W-:Y:S01]  /*32a0*/  IADD3 R8, P1, PT, R5, UR20, RZ ;  /* 0x0000001405087c10 */ /* 0x000fe2000ff3e0ff */
[----:B------:R-:W-:Y:S01]  /*32b0*/  UIADD3 UR8, UPT, UPT, UR20, UR24, URZ ;  /* 0x0000001814087290 */ /* 0x000fe2000fffe0ff */
[----:B------:R-:W-:Y:S01]  /*32c0*/  IADD3.X R7, PT, PT, R24, UR19, RZ, P0, !PT ;  /* 0x0000001318077c10 */ /* 0x000fe200087fe4ff */
[----:B------:R-:W3:Y:S01]  /*32d0*/  LDG.E.64 R18, desc[UR22][R18.64+-0x8] ;  /* 0xfffff81612127981 */ /* 0x000ee2000c1e1b00 */
[----:B------:R-:W-:-:S02]  /*32e0*/  IADD3.X R9, PT, PT, R4, UR19, RZ, P1, !PT ;  /* 0x0000001304097c10 */ /* 0x000fc40008ffe4ff */
[----:B------:R-:W-:Y:S01]  /*32f0*/  LEA R10, P0, R6, UR26, 0x3 ;  /* 0x0000001a060a7c11 */ /* 0x000fe2000f8018ff */
[----:B------:R-:W3:Y:S01]  /*3300*/  LDG.E.64 R20, desc[UR22][R20.64+-0x8] ;  /* 0xfffff81614147981 */ /* 0x000ee2000c1e1b00 */
[----:B------:R-:W-:Y:S01]  /*3310*/  LEA R12, P1, R8, UR26, 0x3 ;  /* 0x0000001a080c7c11 */ /* 0x000fe2000f8218ff */
[----:B------:R-:W-:Y:S01]  /*3320*/  USHF.R.S32.HI UR19, URZ, 0x1f, UR8 ;  /* 0x0000001fff137899 */ /* 0x000fe20008011408 */
[----:B------:R-:W-:Y:S02]  /*3330*/  LEA.HI.X R11, R6, UR27, R7, 0x3, P0 ;  /* 0x0000001b060b7c11 */ /* 0x000fe400080f1c07 */
[----:B------:R-:W-:Y:S02]  /*3340*/  LEA.HI.X R13, R8, UR27, R9, 0x3, P1 ;  /* 0x0000001b080d7c11 */ /* 0x000fe400088f1c09 */
[----:B------:R-:W-:Y:S02]  /*3350*/  IADD3 R7, P0, PT, R2, UR8, RZ ;  /* 0x0000000802077c10 */ /* 0x000fe4000ff1e0ff */
[----:B------:R-:W-:Y:S01]  /*3360*/  IADD3 R9, P1, PT, R5, UR8, RZ ;  /* 0x0000000805097c10 */ /* 0x000fe2000ff3e0ff */
[----:B------:R-:W4:Y:S01]  /*3370*/  LDG.E.64 R10, desc[UR22][R10.64+-0x8] ;  /* 0xfffff8160a0a7981 */ /* 0x000f22000c1e1b00 */
[----:B------:R-:W-:-:S02]  /*3380*/  IADD3.X R26, PT, PT, R24, UR19, RZ, P0, !PT ;  /* 0x00000013181a7c10 */ /* 0x000fc400087fe4ff */
[----:B------:R-:W-:Y:S01]  /*3390*/  IADD3.X R28, PT, PT, R4, UR19, RZ, P1, !PT ;  /* 0x00000013041c7c10 */ /* 0x000fe20008ffe4ff */
[----:B------:R-:W4:Y:S01]  /*33a0*/  LDG.E.64 R12, desc[UR22][R12.64+-0x8] ;  /* 0xfffff8160c0c7981 */ /* 0x000f22000c1e1b00 */
[----:B------:R-:W-:Y:S02]  /*33b0*/  LEA R6, P0, R7, UR26, 0x3 ;  /* 0x0000001a07067c11 */ /* 0x000fe4000f8018ff */
[----:B------:R-:W-:Y:S02]  /*33c0*/  LEA R8, P1, R9, UR26, 0x3 ;  /* 0x0000001a09087c11 */ /* 0x000fe4000f8218ff */
[----:B------:R-:W-:Y:S02]  /*33d0*/  LEA.HI.X R7, R7, UR27, R26, 0x3, P0 ;  /* 0x0000001b07077c11 */ /* 0x000fe400080f1c1a */
[----:B------:R-:W-:-:S04]  /*33e0*/  LEA.HI.X R9, R9, UR27, R28, 0x3, P1 ;  /* 0x0000001b09097c11 */ /* 0x000fc800088f1c1c */
[----:B------:R-:W5:Y:S04]  /*33f0*/  LDG.E.64 R6, desc[UR22][R6.64+-0x8] ;  /* 0xfffff81606067981 */ /* 0x000f68000c1e1b00 */
[----:B------:R-:W5:Y:S01]  /*3400*/  LDG.E.64 R8, desc[UR22][R8.64+-0x8] ;  /* 0xfffff81608087981 */ /* 0x000f62000c1e1b00 */
[----:B------:R-:W-:-:S04]  /*3410*/  UIADD3 UR8, UPT, UPT, UR8, UR24, URZ ;  /* 0x0000001808087290 */ /* 0x000fc8000fffe0ff */
[----:B------:R-:W-:Y:S01]  /*3420*/  USHF.R.S32.HI UR19, URZ, 0x1f, UR8 ;  /* 0x0000001fff137899 */ /* 0x000fe20008011408 */
[----:B--2---:R-:W-:Y:S01]  /*3430*/  DFMA R16, R22, R16, R14 ;  /* 0x000000101610722b */ /* 0x004fe2000000000e */
[----:B------:R-:W-:Y:S02]  /*3440*/  IADD3 R14, P0, PT, R2, UR8, RZ ;  /* 0x00000008020e7c10 */ /* 0x000fe4000ff1e0ff */
[----:B------:R-:W-:Y:S01]  /*3450*/  IADD3 R15, P1, PT, R5, UR8, RZ ;  /* 0x00000008050f7c10 */ /* 0x000fe2000ff3e0ff */
[----:B------:R-:W-:-:S03]  /*3460*/  UIADD3 UR8, UPT, UPT, UR8, UR24, URZ ;  /* 0x0000001808087290 */ /* 0x000fc6000fffe0ff */
[----:B------:R-:W-:Y:S01]  /*3470*/  IADD3.X R22, PT, PT, R4, UR19, RZ, P1, !PT ;  /* 0x0000001304167c10 */ /* 0x000fe20008ffe4ff */
[----:B---3--:R-:W-:Y:S01]  /*3480*/  DFMA R20, R18, R20, R16 ;  /* 0x000000141214722b */ /* 0x008fe20000000010 */
[----:B------:R-:W-:Y:S02]  /*3490*/  IADD3.X R17, PT, PT, R24, UR19, RZ, P0, !PT ;  /* 0x0000001318117c10 */ /* 0x000fe400087fe4ff */
[C---:B------:R-:W-:Y:S02]  /*34a0*/  LEA R16, P0, R14.reuse, UR26, 0x3 ;  /* 0x0000001a0e107c11 */ /* 0x040fe4000f8018ff */
[C---:B------:R-:W-:Y:S01]  /*34b0*/  LEA R18, P1, R15.reuse, UR26, 0x3 ;  /* 0x0000001a0f127c11 */ /* 0x040fe2000f8218ff */
[----:B------:R-:W-:Y:S01]  /*34c0*/  USHF.R.S32.HI UR20, URZ, 0x1f, UR8 ;  /* 0x0000001fff147899 */ /* 0x000fe20008011408 */
[----:B------:R-:W-:Y:S01]  /*34d0*/  LEA.HI.X R17, R14, UR27, R17, 0x3, P0 ;  /* 0x0000001b0e117c11 */ /* 0x000fe200080f1c11 */
[----:B------:R-:W-:Y:S01]  /*34e0*/  UIADD3 UR19, UPT, UPT, UR8, UR24, URZ ;  /* 0x0000001808137290 */ /* 0x000fe2000fffe0ff */
[----:B------:R-:W-:-:S02]  /*34f0*/  LEA.HI.X R19, R15, UR27, R22, 0x3, P1 ;  /* 0x0000001b0f137c11 */ /* 0x000fc400088f1c16 */
[----:B------:R-:W-:Y:S02]  /*3500*/  IADD3 R14, P0, PT, R2, UR8, RZ ;  /* 0x00000008020e7c10 */ /* 0x000fe4000ff1e0ff */
[----:B------:R-:W-:Y:S01]  /*3510*/  IADD3 R15, P1, PT, R5, UR8, RZ ;  /* 0x00000008050f7c10 */ /* 0x000fe2000ff3e0ff */
[----:B----4-:R-:W-:Y:S01]  /*3520*/  DFMA R10, R10, R12, R20 ;  /* 0x0000000c0a0a722b */ /* 0x010fe20000000014 */
[----:B------:R-:W-:Y:S01]  /*3530*/  USHF.R.S32.HI UR21, URZ, 0x1f, UR19 ;  /* 0x0000001fff157899 */ /* 0x000fe20008011413 */
[----:B------:R-:W-:Y:S01]  /*3540*/  IADD3.X R21, PT, PT, R24, UR20, RZ, P0, !PT ;  /* 0x0000001418157c10 */ /* 0x000fe200087fe4ff */
[----:B------:R-:W2:Y:S01]  /*3550*/  LDG.E.64 R16, desc[UR22][R16.64+-0x8] ;  /* 0xfffff81610107981 */ /* 0x000ea2000c1e1b00 */
[----:B------:R-:W-:Y:S02]  /*3560*/  LEA R22, P0, R14, UR26, 0x3 ;  /* 0x0000001a0e167c11 */ /* 0x000fe4000f8018ff */
[----:B------:R-:W-:Y:S01]  /*3570*/  IADD3.X R28, PT, PT, R4, UR20, RZ, P1, !PT ;  /* 0x00000014041c7c10 */ /* 0x000fe20008ffe4ff */
[----:B------:R-:W2:Y:S01]  /*3580*/  LDG.E.64 R18, desc[UR22][R18.64+-0x8] ;  /* 0xfffff81612127981 */ /* 0x000ea2000c1e1b00 */
[----:B------:R-:W-:-:S02]  /*3590*/  IADD3 R13, P2, PT, R2, UR19, RZ ;  /* 0x00000013020d7c10 */ /* 0x000fc4000ff5e0ff */
[C---:B------:R-:W-:Y:S01]  /*35a0*/  LEA R20, P1, R15.reuse, UR26, 0x3 ;  /* 0x0000001a0f147c11 */ /* 0x040fe2000f8218ff */
[----:B------:R-:W-:Y:S01]  /*35b0*/  UIADD3 UR8, UPT, UPT, UR19, UR24, URZ ;  /* 0x0000001813087290 */ /* 0x000fe2000fffe0ff */
[----:B------:R-:W-:Y:S02]  /*35c0*/  LEA.HI.X R23, R14, UR27, R21, 0x3, P0 ;  /* 0x0000001b0e177c11 */ /* 0x000fe400080f1c15 */
[----:B------:R-:W-:Y:S02]  /*35d0*/  IADD3.X R26, PT, PT, R24, UR21, RZ, P2, !PT ;  /* 0x00000015181a7c10 */ /* 0x000fe400097fe4ff */
[----:B------:R-:W-:Y:S01]  /*35e0*/  LEA.HI.X R21, R15, UR27, R28, 0x3, P1 ;  /* 0x0000001b0f157c11 */ /* 0x000fe200088f1c1c */
[----:B-----5:R-:W-:Y:S01]  /*35f0*/  DFMA R14, R6, R8, R10 ;  /* 0x00000008060e722b */ /* 0x020fe2000000000a */
[----:B------:R-:W-:Y:S01]  /*3600*/  LEA R12, P2, R13, UR26, 0x3 ;  /* 0x0000001a0d0c7c11 */ /* 0x000fe2000f8418ff */
[----:B------:R-:W3:Y:S01]  /*3610*/  LDG.E.64 R22, desc[UR22][R22.64+-0x8] ;  /* 0xfffff81616167981 */ /* 0x000ee2000c1e1b00 */
[----:B------:R-:W-:Y:S01]  /*3620*/  IADD3 R9, P0, PT, R5, UR19, RZ ;  /* 0x0000001305097c10 */ /* 0x000fe2000ff1e0ff */
[----:B------:R-:W-:Y:S01]  /*3630*/  USHF.R.S32.HI UR19, URZ, 0x1f, UR8 ;  /* 0x0000001fff137899 */ /* 0x000fe20008011408 */
[----:B------:R-:W-:Y:S01]  /*3640*/  LEA.HI.X R13, R13, UR27, R26, 0x3, P2 ;  /* 0x0000001b0d0d7c11 */ /* 0x000fe200090f1c1a */
[----:B------:R-:W3:Y:S01]  /*3650*/  LDG.E.64 R20, desc[UR22][R20.64+-0x8] ;  /* 0xfffff81614147981 */ /* 0x000ee2000c1e1b00 */
[----:B------:R-:W-:-:S02]  /*3660*/  IADD3 R7, P1, PT, R2, UR8, RZ ;  /* 0x0000000802077c10 */ /* 0x000fc4000ff3e0ff */
[----:B------:R-:W-:Y:S02]  /*3670*/  IADD3.X R26, PT, PT, R4, UR21, RZ, P0, !PT ;  /* 0x00000015041a7c10 */ /* 0x000fe400087fe4ff */
[----:B------:R-:W-:Y:S01]  /*3680*/  LEA R10, P0, R9, UR26, 0x3 ;  /* 0x0000001a090a7c11 */ /* 0x000fe2000f8018ff */
[----:B------:R-:W4:Y:S01]  /*3690*/  LDG.E.64 R12, desc[UR22][R12.64+-0x8] ;  /* 0xfffff8160c0c7981 */ /* 0x000f22000c1e1b00 */
[----:B------:R-:W-:Y:S02]  /*36a0*/  IADD3.X R24, PT, PT, R24, UR19, RZ, P1, !PT ;  /* 0x0000001318187c10 */ /* 0x000fe40008ffe4ff */
        /* <DEDUP_REMOVED lines=11> */
[----:B------:R-:W-:Y:S02]  /*3760*/  UISETP.NE.AND UP1, UPT, UR4, UR15, UPT ;  /* 0x0000000f0400728c */ /* 0x000fe4000bf25270 */
[----:B------:R-:W-:Y:S01]  /*3770*/  UIADD3 UR7, UPT, UPT, UR7, 0x8, URZ ;  /* 0x0000000807077890 */ /* 0x000fe2000fffe0ff */
[----:B--2---:R-:W-:-:S08]  /*3780*/  DFMA R14, R16, R18, R14 ;  /* 0x00000012100e722b */ /* 0x004fd0000000000e */
[----:B---3--:R-:W-:-:S08]  /*3790*/  DFMA R14, R22, R20, R14 ;  /* 0x00000014160e722b */ /* 0x008fd0000000000e */
[----:B----4-:R-:W-:-:S08]  /*37a0*/  DFMA R14, R12, R10, R14 ;  /* 0x0000000a0c0e722b */ /* 0x010fd0000000000e */
[----:B-----5:R-:W-:Y:S01]  /*37b0*/  DFMA R14, R8, R24, R14 ;  /* 0x00000018080e722b */ /* 0x020fe2000000000e */
[----:B------:R-:W-:Y:S10]  /*37c0*/  BRA.U UP1, `(.L_x_126) ;  /* 0xfffffff901447547 */ /* 0x000ff4000b83ffff */
.L_x_125:
        /* <DEDUP_REMOVED lines=62> */
.L_x_128:
        /* <DEDUP_REMOVED lines=36> */
.L_x_129:
        /* <DEDUP_REMOVED lines=17> */
.L_x_127:
[----:B------:R-:W-:Y:S01]  /*3f00*/  UISETP.GE.U32.AND UP1, UPT, UR6, 0x7, UPT ;  /* 0x000000070600788c */ /* 0x000fe2000bf26070 */
[----:B------:R-:W-:Y:S01]  /*3f10*/  CS2R R6, SRZ ;  /* 0x0000000000067805 */ /* 0x000fe2000001ff00 */
[----:B------:R-:W0:Y:S01]  /*3f20*/  LDCU UR7, c[0x0][0x39c] ;  /* 0x00007380ff0777ac */ /* 0x000e220008000800 */
[----:B------:R-:W-:-:S06]  /*3f30*/  UISETP.NE.AND UP0, UPT, UR13, URZ, UPT ;  /* 0x000000ff0d00728c */ /* 0x000fcc000bf05270 */
[----:B------:R-:W-:Y:S05]  /*3f40*/  BRA.U !UP1, `(.L_x_130) ;  /* 0x0000000509cc7547 */ /* 0x000fea000b800000 */
[----:B------:R-:W-:Y:S01]  /*3f50*/  CS2R R6, SRZ ;  /* 0x0000000000067805 */ /* 0x000fe2000001ff00 */
[----:B------:R-:W1:Y:S01]  /*3f60*/  LDCU UR24, c[0x0][0x388] ;  /* 0x00007100ff1877ac */ /* 0x000e620008000800 */
[----:B------:R-:W2:Y:S01]  /*3f70*/  LDCU.64 UR26, c[0x0][0x380] ;  /* 0x00007000ff1a77ac */ /* 0x000ea20008000a00 */
[----:B------:R-:W-:-:S05]  /*3f80*/  UMOV UR4, URZ ;  /* 0x000000ff00047c82 */ /* 0x000fca0008000000 */
.L_x_131:
[----:B0-----:R-:W-:Y:S01]  /*3f90*/  UIADD3 UR8, UPT, UPT, UR7, -0x1, URZ ;  /* 0xffffffff07087890 */ /* 0x001fe2000fffe0ff */
[----:B------:R-:W-:Y:S02]  /*3fa0*/  SHF.R.S32.HI R21, RZ, 0x1f, R2 ;  /* 0x0000001fff157819 */ /* 0x000fe40000011402 */
[----:B------:R-:W-:Y:S01]  /*3fb0*/  SHF.R.S32.HI R4, RZ, 0x1f, R5 ;  /* 0x0000001fff047819 */ /* 0x000fe20000011405 */
[----:B-1----:R-:W-:-:S04]  /*3fc0*/  UIMAD UR8, UR8, UR24, URZ ;  /* 0x00000018080872a4 */ /* 0x002fc8000f8e02ff */
[----:B------:R-:W-:Y:S02]  /*3fd0*/  USHF.R.S32.HI UR19, URZ, 0x1f, UR8 ;  /* 0x0000001fff137899 */ /* 0x000fe40008011408 */
[----:B------:R-:W-:Y:S02]  /*3fe0*/  IADD3 R10, P0, PT, R2, UR8, RZ ;  /* 0x00000008020a7c10 */ /* 0x000fe4000ff1e0ff */
[----:B------:R-:W-:Y:S02]  /*3ff0*/  IADD3 R8, P1, PT, R5, UR8, RZ ;  /* 0x0000000805087c10 */ /* 0x000fe4000ff3e0ff */
[----:B------:R-:W-:Y:S02]  /*4000*/  IADD3.X R11, PT, PT, R21, UR19, RZ, P0, !PT ;  /* 0x00000013150b7c10 */ /* 0x000fe400087fe4ff */
[----:B------:R-:W-:Y:S02]  /*4010*/  IADD3.X R9, PT, PT, R4, UR19, RZ, P1, !PT ;  /* 0x0000001304097c10 */ /* 0x000fe40008ffe4ff */
[----:B--2---:R-:W-:-:S02]  /*4020*/  LEA R24, P0, R10, UR26, 0x3 ;  /* 0x0000001a0a187c11 */ /* 0x004fc4000f8018ff */
        /* <DEDUP_REMOVED lines=101> */
.L_x_130:
[----:B------:R-:W-:Y:S05]  /*4680*/  BRA.U !UP0, `(.L_x_132) ;  /* 0x0000000508c87547 */ /* 0x000fea000b800000 */
[----:B------:R-:W-:Y:S02]  /*4690*/  UISETP.GE.U32.AND UP0, UPT, UR18, 0x3, UPT ;  /* 0x000000031200788c */ /* 0x000fe4000bf06070 */
[----:B------:R-:W-:-:S07]  /*46a0*/  UISETP.NE.AND UP1, UPT, UR14, URZ, UPT ;  /* 0x000000ff0e00728c */ /* 0x000fce000bf25270 */
[----:B------:R-:W-:Y:S05]  /*46b0*/  BRA.U !UP0, `(.L_x_133) ;  /* 0x0000000108e87547 */ /* 0x000fea000b800000 */
[----:B------:R-:W1:Y:S01]  /*46c0*/  LDCU UR8, c[0x0][0x388] ;  /* 0x00007100ff0877ac */ /* 0x000e620008000800 */
[----:B------:R-:W-:Y:S02]  /*46d0*/  SHF.R.S32.HI R4, RZ, 0x1f, R2 ;  /* 0x0000001fff047819 */ /* 0x000fe40000011402 */
[----:B------:R-:W-:Y:S01]  /*46e0*/  SHF.R.S32.HI R24, RZ, 0x1f, R5 ;  /* 0x0000001fff187819 */ /* 0x000fe20000011405 */
[----:B------:R-:W2:Y:S01]  /*46f0*/  LDCU.64 UR26, c[0x0][0x380] ;  /* 0x00007000ff1a77ac */ /* 0x000ea20008000a00 */
[----:B0-----:R-:W-:-:S04]  /*4700*/  UIADD3 UR4, UPT, UPT, UR7, -0x1, URZ ;  /* 0xffffffff07047890 */ /* 0x001fc8000fffe0ff */
[----:B-1----:R-:W-:Y:S02]  /*4710*/  UIMAD UR4, UR4, UR8, URZ ;  /* 0x00000008040472a4 */ /* 0x002fe4000f8e02ff */
[----:B------:R-:W-:Y:S02]  /*4720*/  UIMAD UR19, UR7, UR8, URZ ;  /* 0x00000008071372a4 */ /* 0x000fe4000f8e02ff */
[----:B------:R-:W-:Y:S02]  /*4730*/  USHF.R.S32.HI UR21, URZ, 0x1f, UR4 ;  /* 0x0000001fff157899 */ /* 0x000fe40008011404 */
[----:B------:R-:W-:Y:S01]  /*4740*/  IADD3 R8, P0, PT, R2, UR4, RZ ;  /* 0x0000000402087c10 */ /* 0x000fe2000ff1e0ff */
[----:B------:R-:W-:Y:S01]  /*4750*/  USHF.R.S32.HI UR24, URZ, 0x1f, UR19 ;  /* 0x0000001fff187899 */ /* 0x000fe20008011413 */
[----:B------:R-:W-:Y:S01]  /*4760*/  IADD3 R10, P1, PT, R5, UR4, RZ ;  /* 0x00000004050a7c10 */ /* 0x000fe2000ff3e0ff */
[----:B------:R-:W-:Y:S01]  /*4770*/  UIADD3 UR20, UPT, UPT, UR19, UR8, URZ ;  /* 0x0000000813147290 */ /* 0x000fe2000fffe0ff */
[----:B------:R-:W-:-:S02]  /*4780*/  IADD3.X R9, PT, PT, R4, UR21, RZ, P0, !PT ;  /* 0x0000001504097c10 */ /* 0x000fc400087fe4ff */
[----:B--2---:R-:W-:Y:S01]  /*4790*/  LEA R16, P0, R8, UR26, 0x3 ;  /* 0x0000001a08107c11 */ /* 0x004fe2000f8018ff */
        /* <DEDUP_REMOVED lines=44> */
.L_x_133:
[----:B------:R-:W-:Y:S05]  /*4a60*/  BRA.U !UP1, `(.L_x_132) ;  /* 0x0000000109d07547 */ /* 0x000fea000b800000 */
[----:B------:R-:W-:Y:S02]  /*4a70*/  UISETP.NE.AND UP0, UPT, UR14, 0x1, UPT ;  /* 0x000000010e00788c */ /* 0x000fe4000bf05270 */
[----:B------:R-:W-:-:S07]  /*4a80*/  ULOP3.LUT UP1, URZ, UR10, 0x1, URZ, 0xc0, !UPT ;  /* 0x000000010aff7892 */ /* 0x000fce000f82c0ff */
        /* <DEDUP_REMOVED lines=16> */
[----:B--2---:R-:W-:Y:S02]  /*4b90*/  LEA R12, P0, R9, UR20, 0x3 ;  /* 0x00000014090c7c11 */ /* 0x004fe4000f8018ff */
        /* <DEDUP_REMOVED lines=16> */
.L_x_134:
[----:B------:R-:W-:Y:S05]  /*4ca0*/  BRA.U !UP1, `(.L_x_132) ;  /* 0x0000000109407547 */ /* 0x000fea000b800000 */
[----:B------:R-:W1:Y:S01]  /*4cb0*/  LDCU UR4, c[0x0][0x388] ;  /* 0x00007100ff0477ac */ /* 0x000e620008000800 */
[----:B------:R-:W2:Y:S01]  /*4cc0*/  LDCU.64 UR20, c[0x0][0x380] ;  /* 0x00007000ff1477ac */ /* 0x000ea20008000a00 */
[----:B0-----:R-:W-:-:S04]  /*4cd0*/  UIADD3 UR7, UPT, UPT, UR7, -0x1, URZ ;  /* 0xffffffff07077890 */ /* 0x001fc8000fffe0ff */
[----:B-1----:R-:W-:-:S04]  /*4ce0*/  UIMAD UR7, UR7, UR4, URZ ;  /* 0x00000004070772a4 */ /* 0x002fc8000f8e02ff */
[----:B------:R-:W-:Y:S02]  /*4cf0*/  USHF.R.S32.HI UR4, URZ, 0x1f, UR7 ;  /* 0x0000001fff047899 */ /* 0x000fe40008011407 */
[C---:B------:R-:W-:Y:S02]  /*4d00*/  IADD3 R9, P0, PT, R2.reuse, UR7, RZ ;  /* 0x0000000702097c10 */ /* 0x040fe4000ff1e0ff */
[C---:B------:R-:W-:Y:S02]  /*4d10*/  IADD3 R4, P1, PT, R5.reuse, UR7, RZ ;  /* 0x0000000705047c10 */ /* 0x040fe4000ff3e0ff */
[----:B------:R-:W-:Y:S02]  /*4d20*/  LEA.HI.X.SX32 R12, R2, UR4, 0x1, P0 ;  /* 0x00000004020c7c11 */ /* 0x000fe400080f0eff */
[----:B------:R-:W-:Y:S02]  /*4d30*/  LEA.HI.X.SX32 R11, R5, UR4, 0x1, P1 ;  /* 0x00000004050b7c11 */ /* 0x000fe400088f0eff */
[----:B--2---:R-:W-:-:S02]  /*4d40*/  LEA R8, P0, R9, UR20, 0x3 ;  /* 0x0000001409087c11 */ /* 0x004fc4000f8018ff */
[C---:B------:R-:W-:Y:S02]  /*4d50*/  LEA R10, P1, R4.reuse, UR20, 0x3 ;  /* 0x00000014040a7c11 */ /* 0x040fe4000f8218ff */
[----:B------:R-:W-:Y:S02]  /*4d60*/  LEA.HI.X R9, R9, UR21, R12, 0x3, P0 ;  /* 0x0000001509097c11 */ /* 0x000fe400080f1c0c */
[----:B------:R-:W-:-:S04]  /*4d70*/  LEA.HI.X R11, R4, UR21, R11, 0x3, P1 ;  /* 0x00000015040b7c11 */ /* 0x000fc800088f1c0b */
[----:B------:R-:W2:Y:S04]  /*4d80*/  LDG.E.64 R8, desc[UR22][R8.64+-0x8] ;  /* 0xfffff81608087981 */ /* 0x000ea8000c1e1b00 */
[----:B------:R-:W2:Y:S02]  /*4d90*/  LDG.E.64 R10, desc[UR22][R10.64+-0x8] ;  /* 0xfffff8160a0a7981 */ /* 0x000ea4000c1e1b00 */
[----:B--2---:R-:W-:-:S11]  /*4da0*/  DFMA R6, R8, R10, R6 ;  /* 0x0000000a0806722b */ /* 0x004fd60000000006 */
.L_x_132:
[----:B------:R-:W1:Y:S01]  /*4db0*/  LDCU.128 UR24, c[0x0][0x3b0] ;  /* 0x00007600ff1877ac */ /* 0x000e620008000c00 */
[----:B------:R-:W2:Y:S01]  /*4dc0*/  LDC.64 R8, c[0x0][0x390] ;  /* 0x0000e400ff087b82 */ /* 0x000ea20000000a00 */
[----:B------:R-:W-:Y:S01]  /*4dd0*/  ISETP.NE.AND P0, PT, R2, R5, PT ;  /* 0x000000050200720c */ /* 0x000fe20003f05270 */
[----:B------:R-:W-:Y:S01]  /*4de0*/  IMAD.MOV.U32 R4, RZ, RZ, RZ ;  /* 0x000000ffff047224 */ /* 0x000fe200078e00ff */
[----:B------:R-:W3:Y:S02]  /*4df0*/  LDCU.64 UR20, c[0x0][0x3c0] ;  /* 0x00007800ff1477ac */ /* 0x000ee40008000a00 */
[----:B------:R-:W-:Y:S01]  /*4e00*/  FSEL R5, RZ, 1.875, P0 ;  /* 0x3ff00000ff057808 */ /* 0x000fe20000000000 */
[----:B------:R-:W4:Y:S01]  /*4e10*/  LDCU UR4, c[0x0][0x398] ;  /* 0x00007300ff0477ac */ /* 0x000f220008000800 */
[----:B-1----:R-:W-:-:S08]  /*4e20*/  DMUL R6, R6, UR26 ;  /* 0x0000001a06067c28 */ /* 0x002fd00008000000 */
[----:B------:R-:W-:-:S08]  /*4e30*/  DFMA R6, R14, 2, R6 ;  /* 0x400000000e06782b */ /* 0x000fd00000000006 */
[----:B---3--:R-:W-:-:S08]  /*4e40*/  DMUL R6, R6, UR20 ;  /* 0x0000001406067c28 */ /* 0x008fd00008000000 */
[----:B------:R-:W-:Y:S01]  /*4e50*/  DFMA R6, R4, UR24, R6 ;  /* 0x0000001804067c2b */ /* 0x000fe20008000006 */
[----:B--2---:R-:W-:-:S04]  /*4e60*/  IMAD.WIDE R4, R3, 0x8, R8 ;  /* 0x0000000803047825 */ /* 0x004fc800078e0208 */
[----:B------:R-:W-:Y:S02]  /*4e70*/  IMAD.IADD R3, R0, 0x1, R3 ;  /* 0x0000000100037824 */ /* 0x000fe400078e0203 */
[----:B------:R1:W-:Y:S03]  /*4e80*/  STG.E.64 desc[UR22][R4.64+-0x8], R6 ;  /* 0xfffff80604007986 */ /* 0x0003e6000c101b16 */
[----:B----4-:R-:W-:-:S13]  /*4e90*/  ISETP.GT.AND P0, PT, R3, UR4, PT ;  /* 0x0000000403007c0c */ /* 0x010fda000bf04270 */
[----:B-1----:R-:W-:Y:S05]  /*4ea0*/  @!P0 BRA `(.L_x_135) ;  /* 0xffffffdc00bc8947 */ /* 0x002fea000383ffff */
[----:B0-----:R-:W-:Y:S05]  /*4eb0*/  BSYNC.RECONVERGENT B0 ;  /* 0x0000000000007941 */ /* 0x001fea0003800200 */
.L_x_122:
[----:B------:R-:W-:Y:S05]  /*4ec0*/  EXIT ;  /* 0x000000000000794d */ /* 0x000fea0003800000 */
        .weak           $__internal_4_$__cuda_sm20_dsqrt_rn_f64_mediumpath_v1
        .type           $__internal_4_$__cuda_sm20_dsqrt_rn_f64_mediumpath_v1,@function
        .size           $__internal_4_$__cuda_sm20_dsqrt_rn_f64_mediumpath_v1,(.L_x_145 - $__internal_4_$__cuda_sm20_dsqrt_rn_f64_mediumpath_v1)
$__internal_4_$__cuda_sm20_dsqrt_rn_f64_mediumpath_v1:
[----:B------:R-:W-:Y:S01]  /*4ed0*/  ISETP.GE.U32.AND P0, PT, R18, -0x3400000, PT ;  /* 0xfcc000001200780c */ /* 0x000fe20003f06070 */
[----:B------:R-:W-:Y:S01]  /*4ee0*/  BSSY.RECONVERGENT B2, `(.L_x_136) ;  /* 0x0000025000027945 */ /* 0x000fe20003800200 */
[----:B------:R-:W-:Y:S02]  /*4ef0*/  IMAD.MOV.U32 R9, RZ, RZ, R11 ;  /* 0x000000ffff097224 */ /* 0x000fe400078e000b */
[----:B------:R-:W-:-:S09]  /*4f00*/  IMAD.MOV.U32 R20, RZ, RZ, R2 ;  /* 0x000000ffff147224 */ /* 0x000fd200078e0002 */
        /* <DEDUP_REMOVED lines=9> */
.L_x_137:
[----:B------:R-:W-:-:S14]  /*4fa0*/  DSETP.NE.AND P0, PT, R8, RZ, PT ;  /* 0x000000ff0800722a */ /* 0x000fdc0003f05000 */
[----:B------:R-:W-:Y:S05]  /*4fb0*/  @!P0 BRA `(.L_x_139) ;  /* 0x0000000000588947 */ /* 0x000fea0003800000 */
[----:B------:R-:W-:-:S13]  /*4fc0*/  ISETP.GE.AND P0, PT, R9, RZ, PT ;  /* 0x000000ff0900720c */ /* 0x000fda0003f06270 */
[----:B------:R-:W-:Y:S02]  /*4fd0*/  @!P0 IMAD.MOV.U32 R12, RZ, RZ, 0x0 ;  /* 0x00000000ff0c8424 */ /* 0x000fe400078e00ff */
[----:B------:R-:W-:Y:S01]  /*4fe0*/  @!P0 IMAD.MOV.U32 R13, RZ, RZ, -0x80000 ;  /* 0xfff80000ff0d8424 */ /* 0x000fe200078e00ff */
[----:B------:R-:W-:Y:S06]  /*4ff0*/  @!P0 BRA `(.L_x_138) ;  /* 0x00000000004c8947 */ /* 0x000fec0003800000 */
[----:B------:R-:W-:-:S13]  /*5000*/  ISETP.GT.AND P0, PT, R9, 0x7fefffff, PT ;  /* 0x7fefffff0900780c */ /* 0x000fda0003f04270 */
[----:B------:R-:W-:Y:S05]  /*5010*/  @P0 BRA `(.L_x_139) ;  /* 0x0000000000400947 */ /* 0x000fea0003800000 */
[----:B------:R-:W-:Y:S01]  /*5020*/  DMUL R8, R8, 8.11296384146066816958e+31 ;  /* 0x4690000008087828 */ /* 0x000fe20000000000 */
[----:B------:R-:W-:Y:S02]  /*5030*/  IMAD.MOV.U32 R12, RZ, RZ, RZ ;  /* 0x000000ffff0c7224 */ /* 0x000fe400078e00ff */
[----:B------:R-:W-:Y:S02]  /*5040*/  IMAD.MOV.U32 R20, RZ, RZ, 0x0 ;  /* 0x00000000ff147424 */ /* 0x000fe400078e00ff */
[----:B------:R-:W-:Y:S01]  /*5050*/  IMAD.MOV.U32 R21, RZ, RZ, 0x3fd80000 ;  /* 0x3fd80000ff157424 */ /* 0x000fe200078e00ff */
        /* <DEDUP_REMOVED lines=12> */
.L_x_139:
[----:B------:R-:W-:-:S11]  /*5120*/  DADD R12, R8, R8 ;  /* 0x00000000080c7229 */ /* 0x000fd60000000008 */
.L_x_138:
[----:B------:R-:W-:Y:S05]  /*5130*/  BSYNC.RECONVERGENT B2 ;  /* 0x0000000000027941 */ /* 0x000fea0003800200 */
.L_x_136:
[----:B------:R-:W-:Y:S02]  /*5140*/  IMAD.MOV.U32 R11, RZ, RZ, 0x0 ;  /* 0x00000000ff0b7424 */ /* 0x000fe400078e00ff */
[----:B------:R-:W-:Y:S02]  /*5150*/  IMAD.MOV.U32 R14, RZ, RZ, R12 ;  /* 0x000000ffff0e7224 */ /* 0x000fe400078e000c */
[----:B------:R-:W-:Y:S01]  /*5160*/  IMAD.MOV.U32 R15, RZ, RZ, R13 ;  /* 0x000000ffff0f7224 */ /* 0x000fe200078e000d */
[----:B------:R-:W-:Y:S06]  /*5170*/  RET.REL.NODEC R10 `(_Z12density_cudaPdiS_iiiiiddd) ;  /* 0xffffffac0aa07950 */ /* 0x000fec0003c3ffff */
.L_x_140:
        /* <DEDUP_REMOVED lines=16> */
.L_x_145:


//--------------------- .nv.shared._Z10rotateVirtP6coeffsPdS1_iii --------------------------
	.section	.nv.shared._Z10rotateVirtP6coeffsPdS1_iii,"aw",@nobits
	.sectionflags	@""
	.align	8
.nv.shared._Z10rotateVirtP6coeffsPdS1_iii:
	.zero		3096


//--------------------- .nv.shared.reserved.0     --------------------------
	.section	.nv.shared.reserved.0,"aw",@nobits
	.weak		__nv_reservedSMEM_offset_0_alias
	.size		__nv_reservedSMEM_offset_0_alias, 0, 64
	.other		__nv_reservedSMEM_offset_0_alias,@"STO_CUDA_RESERVED_SHARED STV_DEFAULT"
__nv_reservedSMEM_offset_0_alias:
	.zero		0
	.zero		64


//--------------------- .nv.shared._Z10rotateOccsP6coeffsPdS1_iii --------------------------
	.section	.nv.shared._Z10rotateOccsP6coeffsPdS1_iii,"aw",@nobits
	.sectionflags	@""
	.align	8
.nv.shared._Z10rotateOccsP6coeffsPdS1_iii:
	.zero		3096


//--------------------- .nv.shared._Z11computeVirtP6coeffsPdS1_iiidd --------------------------
	.section	.nv.shared._Z11computeVirtP6coeffsPdS1_iiidd,"aw",@nobits
	.sectionflags	@""
	.align	4
.nv.shared._Z11computeVirtP6coeffsPdS1_iiidd:
	.zero		1028


//--------------------- .nv.shared._Z11computeOccsP6coeffsPdS1_iiidd --------------------------
	.section	.nv.shared._Z11computeOccsP6coeffsPdS1_iiidd,"aw",@nobits
	.sectionflags	@""
	.align	4
.nv.shared._Z11computeOccsP6coeffsPdS1_iiidd:
	.zero		1028


//--------------------- .nv.constant0._Z10rotateVirtP6coeffsPdS1_iii --------------------------
	.section	.nv.constant0._Z10rotateVirtP6coeffsPdS1_iii,"a",@progbits
	.sectionflags	@""
	.align	4
.nv.constant0._Z10rotateVirtP6coeffsPdS1_iii:
	.zero		932


//--------------------- .nv.constant0._Z10rotateOccsP6coeffsPdS1_iii --------------------------
	.section	.nv.constant0._Z10rotateOccsP6coeffsPdS1_iii,"a",@progbits
	.sectionflags	@""
	.align	4
.nv.constant0._Z10rotateOccsP6coeffsPdS1_iii:
	.zero		932


//--------------------- .nv.constant0._Z11computeVirtP6coeffsPdS1_iiidd --------------------------
	.section	.nv.constant0._Z11computeVirtP6coeffsPdS1_iiidd,"a",@progbits
	.sectionflags	@""
	.align	4
.nv.constant0._Z11computeVirtP6coeffsPdS1_iiidd:
	.zero		952


//--------------------- .nv.constant0._Z11computeOccsP6coeffsPdS1_iiidd --------------------------
	.section	.nv.constant0._Z11computeOccsP6coeffsPdS1_iiidd,"a",@progbits
	.sectionflags	@""
	.align	4
.nv.constant0._Z11computeOccsP6coeffsPdS1_iiidd:
	.zero		952


//--------------------- .nv.constant0._Z12density_cudaPdiS_iiiiiddd --------------------------
	.section	.nv.constant0._Z12density_cudaPdiS_iiiiiddd,"a",@progbits
	.sectionflags	@""
	.align	4
.nv.constant0._Z12density_cudaPdiS_iiiiiddd:
	.zero		968


//--------------------- SYMBOLS --------------------------

	.type		.nv.reservedSmem.offset0,@object
	.size		.nv.reservedSmem.offset0,0x4
	.type		.nv.reservedSmem.cap,@object
	.size		.nv.reservedSmem.cap,0x4
